//
// Generated by NVIDIA NVVM Compiler
//
// Compiler Build ID: CL-36424714
// Cuda compilation tools, release 13.0, V13.0.88
// Based on NVVM 20.0.0
//

.version 9.0
.target sm_100
.address_size 64

	// .globl	_Z11donorSearchPiS_S_S_S_PdS_iiiddddddS0_S0_iiiiiS_S_S0_S0_S0_S_i

.visible .entry _Z11donorSearchPiS_S_S_S_PdS_iiiddddddS0_S0_iiiiiS_S_S0_S0_S0_S_i(
	.param .u64 .ptr .align 1 _Z11donorSearchPiS_S_S_S_PdS_iiiddddddS0_S0_iiiiiS_S_S0_S0_S0_S_i_param_0,
	.param .u64 .ptr .align 1 _Z11donorSearchPiS_S_S_S_PdS_iiiddddddS0_S0_iiiiiS_S_S0_S0_S0_S_i_param_1,
	.param .u64 .ptr .align 1 _Z11donorSearchPiS_S_S_S_PdS_iiiddddddS0_S0_iiiiiS_S_S0_S0_S0_S_i_param_2,
	.param .u64 .ptr .align 1 _Z11donorSearchPiS_S_S_S_PdS_iiiddddddS0_S0_iiiiiS_S_S0_S0_S0_S_i_param_3,
	.param .u64 .ptr .align 1 _Z11donorSearchPiS_S_S_S_PdS_iiiddddddS0_S0_iiiiiS_S_S0_S0_S0_S_i_param_4,
	.param .u64 .ptr .align 1 _Z11donorSearchPiS_S_S_S_PdS_iiiddddddS0_S0_iiiiiS_S_S0_S0_S0_S_i_param_5,
	.param .u64 .ptr .align 1 _Z11donorSearchPiS_S_S_S_PdS_iiiddddddS0_S0_iiiiiS_S_S0_S0_S0_S_i_param_6,
	.param .u32 _Z11donorSearchPiS_S_S_S_PdS_iiiddddddS0_S0_iiiiiS_S_S0_S0_S0_S_i_param_7,
	.param .u32 _Z11donorSearchPiS_S_S_S_PdS_iiiddddddS0_S0_iiiiiS_S_S0_S0_S0_S_i_param_8,
	.param .u32 _Z11donorSearchPiS_S_S_S_PdS_iiiddddddS0_S0_iiiiiS_S_S0_S0_S0_S_i_param_9,
	.param .f64 _Z11donorSearchPiS_S_S_S_PdS_iiiddddddS0_S0_iiiiiS_S_S0_S0_S0_S_i_param_10,
	.param .f64 _Z11donorSearchPiS_S_S_S_PdS_iiiddddddS0_S0_iiiiiS_S_S0_S0_S0_S_i_param_11,
	.param .f64 _Z11donorSearchPiS_S_S_S_PdS_iiiddddddS0_S0_iiiiiS_S_S0_S0_S0_S_i_param_12,
	.param .f64 _Z11donorSearchPiS_S_S_S_PdS_iiiddddddS0_S0_iiiiiS_S_S0_S0_S0_S_i_param_13,
	.param .f64 _Z11donorSearchPiS_S_S_S_PdS_iiiddddddS0_S0_iiiiiS_S_S0_S0_S0_S_i_param_14,
	.param .f64 _Z11donorSearchPiS_S_S_S_PdS_iiiddddddS0_S0_iiiiiS_S_S0_S0_S0_S_i_param_15,
	.param .u64 .ptr .align 1 _Z11donorSearchPiS_S_S_S_PdS_iiiddddddS0_S0_iiiiiS_S_S0_S0_S0_S_i_param_16,
	.param .u64 .ptr .align 1 _Z11donorSearchPiS_S_S_S_PdS_iiiddddddS0_S0_iiiiiS_S_S0_S0_S0_S_i_param_17,
	.param .u32 _Z11donorSearchPiS_S_S_S_PdS_iiiddddddS0_S0_iiiiiS_S_S0_S0_S0_S_i_param_18,
	.param .u32 _Z11donorSearchPiS_S_S_S_PdS_iiiddddddS0_S0_iiiiiS_S_S0_S0_S0_S_i_param_19,
	.param .u32 _Z11donorSearchPiS_S_S_S_PdS_iiiddddddS0_S0_iiiiiS_S_S0_S0_S0_S_i_param_20,
	.param .u32 _Z11donorSearchPiS_S_S_S_PdS_iiiddddddS0_S0_iiiiiS_S_S0_S0_S0_S_i_param_21,
	.param .u32 _Z11donorSearchPiS_S_S_S_PdS_iiiddddddS0_S0_iiiiiS_S_S0_S0_S0_S_i_param_22,
	.param .u64 .ptr .align 1 _Z11donorSearchPiS_S_S_S_PdS_iiiddddddS0_S0_iiiiiS_S_S0_S0_S0_S_i_param_23,
	.param .u64 .ptr .align 1 _Z11donorSearchPiS_S_S_S_PdS_iiiddddddS0_S0_iiiiiS_S_S0_S0_S0_S_i_param_24,
	.param .u64 .ptr .align 1 _Z11donorSearchPiS_S_S_S_PdS_iiiddddddS0_S0_iiiiiS_S_S0_S0_S0_S_i_param_25,
	.param .u64 .ptr .align 1 _Z11donorSearchPiS_S_S_S_PdS_iiiddddddS0_S0_iiiiiS_S_S0_S0_S0_S_i_param_26,
	.param .u64 .ptr .align 1 _Z11donorSearchPiS_S_S_S_PdS_iiiddddddS0_S0_iiiiiS_S_S0_S0_S0_S_i_param_27,
	.param .u64 .ptr .align 1 _Z11donorSearchPiS_S_S_S_PdS_iiiddddddS0_S0_iiiiiS_S_S0_S0_S0_S_i_param_28,
	.param .u32 _Z11donorSearchPiS_S_S_S_PdS_iiiddddddS0_S0_iiiiiS_S_S0_S0_S0_S_i_param_29
)
{
	.local .align 16 .b8 	__local_depot0[608];
	.reg .b64 	%SP;
	.reg .b64 	%SPL;
	.reg .pred 	%p<50>;
	.reg .b32 	%r<146>;
	.reg .b64 	%rd<139>;
	.reg .b64 	%fd<189>;

	mov.u64 	%SPL, __local_depot0;
	ld.param.u64 	%rd24, [_Z11donorSearchPiS_S_S_S_PdS_iiiddddddS0_S0_iiiiiS_S_S0_S0_S0_S_i_param_6];
	ld.param.u32 	%r32, [_Z11donorSearchPiS_S_S_S_PdS_iiiddddddS0_S0_iiiiiS_S_S0_S0_S0_S_i_param_7];
	ld.param.u32 	%r33, [_Z11donorSearchPiS_S_S_S_PdS_iiiddddddS0_S0_iiiiiS_S_S0_S0_S0_S_i_param_8];
	ld.param.u32 	%r34, [_Z11donorSearchPiS_S_S_S_PdS_iiiddddddS0_S0_iiiiiS_S_S0_S0_S0_S_i_param_9];
	ld.param.f64 	%fd59, [_Z11donorSearchPiS_S_S_S_PdS_iiiddddddS0_S0_iiiiiS_S_S0_S0_S0_S_i_param_10];
	ld.param.f64 	%fd60, [_Z11donorSearchPiS_S_S_S_PdS_iiiddddddS0_S0_iiiiiS_S_S0_S0_S0_S_i_param_11];
	ld.param.f64 	%fd61, [_Z11donorSearchPiS_S_S_S_PdS_iiiddddddS0_S0_iiiiiS_S_S0_S0_S0_S_i_param_12];
	ld.param.f64 	%fd62, [_Z11donorSearchPiS_S_S_S_PdS_iiiddddddS0_S0_iiiiiS_S_S0_S0_S0_S_i_param_13];
	ld.param.f64 	%fd63, [_Z11donorSearchPiS_S_S_S_PdS_iiiddddddS0_S0_iiiiiS_S_S0_S0_S0_S_i_param_14];
	ld.param.f64 	%fd64, [_Z11donorSearchPiS_S_S_S_PdS_iiiddddddS0_S0_iiiiiS_S_S0_S0_S0_S_i_param_15];
	ld.param.u64 	%rd25, [_Z11donorSearchPiS_S_S_S_PdS_iiiddddddS0_S0_iiiiiS_S_S0_S0_S0_S_i_param_16];
	ld.param.u32 	%r36, [_Z11donorSearchPiS_S_S_S_PdS_iiiddddddS0_S0_iiiiiS_S_S0_S0_S0_S_i_param_19];
	ld.param.u32 	%r37, [_Z11donorSearchPiS_S_S_S_PdS_iiiddddddS0_S0_iiiiiS_S_S0_S0_S0_S_i_param_20];
	ld.param.u64 	%rd30, [_Z11donorSearchPiS_S_S_S_PdS_iiiddddddS0_S0_iiiiiS_S_S0_S0_S0_S_i_param_26];
	ld.param.u32 	%r39, [_Z11donorSearchPiS_S_S_S_PdS_iiiddddddS0_S0_iiiiiS_S_S0_S0_S0_S_i_param_29];
	cvta.to.global.u64 	%rd1, %rd25;
	add.u64 	%rd2, %SPL, 0;
	add.u64 	%rd3, %SPL, 32;
	add.u64 	%rd4, %SPL, 128;
	add.u64 	%rd5, %SPL, 512;
	mov.u32 	%r40, %ctaid.x;
	mov.u32 	%r41, %ntid.x;
	mov.u32 	%r42, %tid.x;
	mad.lo.s32 	%r1, %r40, %r41, %r42;
	mov.b32 	%r43, 3;
	st.local.v4.u32 	[%rd3], {%r43, %r43, %r43, %r43};
	mov.b32 	%r44, 4;
	mov.b32 	%r45, 0;
	st.local.v4.u32 	[%rd3+16], {%r45, %r45, %r44, %r43};
	st.local.v4.u32 	[%rd3+32], {%r43, %r43, %r43, %r45};
	st.local.v4.u32 	[%rd3+48], {%r43, %r44, %r44, %r44};
	st.local.v4.u32 	[%rd3+64], {%r43, %r45, %r44, %r44};
	st.local.v4.u32 	[%rd3+80], {%r44, %r44, %r44, %r44};
	mov.b32 	%r46, 2;
	mov.b32 	%r47, 1;
	st.local.v4.u32 	[%rd4], {%r47, %r46, %r43, %r45};
	st.local.v4.u32 	[%rd4+16], {%r47, %r44, %r46, %r45};
	st.local.v4.u32 	[%rd4+32], {%r46, %r44, %r43, %r45};
	st.local.v4.u32 	[%rd4+48], {%r47, %r43, %r44, %r45};
	st.local.v4.u32 	[%rd4+64], {%r45, %r45, %r45, %r45};
	st.local.v4.u32 	[%rd4+80], {%r45, %r45, %r45, %r45};
	st.local.v4.u32 	[%rd4+96], {%r47, %r46, %r43, %r44};
	mov.b32 	%r48, 5;
	st.local.v4.u32 	[%rd4+112], {%r47, %r48, %r46, %r45};
	st.local.v4.u32 	[%rd4+128], {%r46, %r48, %r43, %r45};
	st.local.v4.u32 	[%rd4+144], {%r44, %r43, %r48, %r45};
	st.local.v4.u32 	[%rd4+160], {%r47, %r44, %r48, %r45};
	st.local.v4.u32 	[%rd4+176], {%r45, %r45, %r45, %r45};
	st.local.v4.u32 	[%rd4+192], {%r47, %r46, %r43, %r45};
	st.local.v4.u32 	[%rd4+208], {%r47, %r44, %r48, %r46};
	mov.b32 	%r49, 6;
	st.local.v4.u32 	[%rd4+224], {%r46, %r48, %r49, %r43};
	st.local.v4.u32 	[%rd4+240], {%r47, %r43, %r49, %r44};
	st.local.v4.u32 	[%rd4+256], {%r44, %r49, %r48, %r45};
	st.local.v4.u32 	[%rd4+272], {%r45, %r45, %r45, %r45};
	st.local.v4.u32 	[%rd4+288], {%r47, %r46, %r43, %r44};
	st.local.v4.u32 	[%rd4+304], {%r47, %r48, %r49, %r46};
	mov.b32 	%r50, 7;
	st.local.v4.u32 	[%rd4+320], {%r46, %r49, %r50, %r43};
	mov.b32 	%r51, 8;
	st.local.v4.u32 	[%rd4+336], {%r43, %r50, %r51, %r44};
	st.local.v4.u32 	[%rd4+352], {%r47, %r44, %r51, %r48};
	st.local.v4.u32 	[%rd4+368], {%r48, %r51, %r50, %r49};
	setp.ge.s32 	%p2, %r1, %r39;
	@%p2 bra 	$L__BB0_35;
	cvta.to.global.u64 	%rd37, %rd30;
	mul.lo.s32 	%r52, %r1, 3;
	mul.wide.s32 	%rd38, %r52, 8;
	add.s64 	%rd39, %rd37, %rd38;
	ld.global.f64 	%fd1, [%rd39];
	ld.global.f64 	%fd2, [%rd39+8];
	ld.global.f64 	%fd3, [%rd39+16];
	sub.f64 	%fd65, %fd3, %fd61;
	div.rn.f64 	%fd66, %fd65, %fd64;
	cvt.rzi.s32.f64 	%r2, %fd66;
	sub.f64 	%fd67, %fd2, %fd60;
	div.rn.f64 	%fd68, %fd67, %fd63;
	cvt.rzi.s32.f64 	%r3, %fd68;
	sub.f64 	%fd69, %fd1, %fd59;
	div.rn.f64 	%fd70, %fd69, %fd62;
	cvt.rzi.s32.f64 	%r4, %fd70;
	setp.gt.s32 	%p3, %r4, -1;
	setp.lt.s32 	%p4, %r4, %r32;
	setp.gt.s32 	%p5, %r3, -1;
	setp.lt.s32 	%p6, %r3, %r33;
	setp.gt.s32 	%p7, %r2, -1;
	setp.lt.s32 	%p8, %r2, %r34;
	and.pred  	%p9, %p7, %p8;
	and.pred  	%p10, %p5, %p6;
	and.pred  	%p12, %p9, %p10;
	and.pred  	%p13, %p3, %p4;
	and.pred  	%p15, %p12, %p13;
	not.pred 	%p16, %p15;
	@%p16 bra 	$L__BB0_35;
	mad.lo.s32 	%r53, %r2, %r33, %r3;
	mad.lo.s32 	%r54, %r53, %r32, %r4;
	cvta.to.global.u64 	%rd40, %rd24;
	mul.wide.s32 	%rd41, %r54, 4;
	add.s64 	%rd42, %rd40, %rd41;
	ld.global.u32 	%r144, [%rd42];
	setp.lt.s32 	%p17, %r144, 0;
	@%p17 bra 	$L__BB0_35;
	ld.param.u32 	%r128, [_Z11donorSearchPiS_S_S_S_PdS_iiiddddddS0_S0_iiiiiS_S_S0_S0_S0_S_i_param_18];
	mul.lo.s32 	%r57, %r144, 3;
	mul.wide.u32 	%rd43, %r57, 8;
	add.s64 	%rd44, %rd1, %rd43;
	ld.global.f64 	%fd176, [%rd44];
	ld.global.f64 	%fd175, [%rd44+8];
	ld.global.f64 	%fd174, [%rd44+16];
	add.s32 	%r6, %r36, %r128;
	add.s32 	%r7, %r6, %r37;
	mov.b32 	%r138, -3;
	mul.wide.s32 	%rd105, %r1, 4;
	mul.wide.s32 	%rd110, %r1, 8;
$L__BB0_4:
	ld.param.u32 	%r129, [_Z11donorSearchPiS_S_S_S_PdS_iiiddddddS0_S0_iiiiiS_S_S0_S0_S0_S_i_param_18];
	setp.ge.s32 	%p18, %r144, %r129;
	@%p18 bra 	$L__BB0_6;
	ld.param.u64 	%rd124, [_Z11donorSearchPiS_S_S_S_PdS_iiiddddddS0_S0_iiiiiS_S_S0_S0_S0_S_i_param_0];
	shl.b32 	%r92, %r144, 2;
	cvta.to.global.u64 	%rd54, %rd124;
	mul.wide.u32 	%rd55, %r92, 4;
	add.s64 	%rd56, %rd54, %rd55;
	ld.global.u32 	%r93, [%rd56];
	ld.global.u32 	%r94, [%rd56+4];
	ld.global.u32 	%r95, [%rd56+8];
	ld.global.u32 	%r96, [%rd56+12];
	st.local.v4.u32 	[%rd2], {%r93, %r94, %r95, %r96};
	mov.b32 	%r137, 0;
	mov.b32 	%r136, 4;
	bra.uni 	$L__BB0_12;
$L__BB0_6:
	setp.ge.s32 	%p19, %r144, %r6;
	@%p19 bra 	$L__BB0_8;
	ld.param.u32 	%r130, [_Z11donorSearchPiS_S_S_S_PdS_iiiddddddS0_S0_iiiiiS_S_S0_S0_S0_S_i_param_18];
	ld.param.u64 	%rd125, [_Z11donorSearchPiS_S_S_S_PdS_iiiddddddS0_S0_iiiiiS_S_S0_S0_S0_S_i_param_1];
	sub.s32 	%r83, %r144, %r130;
	mul.lo.s32 	%r84, %r83, 5;
	cvta.to.global.u64 	%rd51, %rd125;
	mul.wide.s32 	%rd52, %r84, 4;
	add.s64 	%rd53, %rd51, %rd52;
	ld.global.u32 	%r85, [%rd53];
	ld.global.u32 	%r86, [%rd53+4];
	ld.global.u32 	%r87, [%rd53+8];
	ld.global.u32 	%r88, [%rd53+12];
	st.local.v4.u32 	[%rd2], {%r85, %r86, %r87, %r88};
	ld.global.u32 	%r89, [%rd53+16];
	st.local.u32 	[%rd2+16], %r89;
	mov.b32 	%r137, 1;
	mov.b32 	%r136, 5;
	bra.uni 	$L__BB0_12;
$L__BB0_8:
	setp.ge.s32 	%p20, %r144, %r7;
	@%p20 bra 	$L__BB0_10;
	ld.param.u64 	%rd126, [_Z11donorSearchPiS_S_S_S_PdS_iiiddddddS0_S0_iiiiiS_S_S0_S0_S0_S_i_param_2];
	sub.s32 	%r73, %r144, %r6;
	mul.lo.s32 	%r74, %r73, 6;
	cvta.to.global.u64 	%rd48, %rd126;
	mul.wide.s32 	%rd49, %r74, 4;
	add.s64 	%rd50, %rd48, %rd49;
	ld.global.u32 	%r75, [%rd50];
	ld.global.u32 	%r76, [%rd50+4];
	ld.global.u32 	%r77, [%rd50+8];
	ld.global.u32 	%r78, [%rd50+12];
	st.local.v4.u32 	[%rd2], {%r75, %r76, %r77, %r78};
	ld.global.u32 	%r79, [%rd50+16];
	ld.global.u32 	%r80, [%rd50+20];
	st.local.v2.u32 	[%rd2+16], {%r79, %r80};
	mov.b32 	%r137, 2;
	mov.b32 	%r136, 5;
	bra.uni 	$L__BB0_12;
$L__BB0_10:
	ld.param.u32 	%r131, [_Z11donorSearchPiS_S_S_S_PdS_iiiddddddS0_S0_iiiiiS_S_S0_S0_S0_S_i_param_21];
	add.s32 	%r58, %r7, %r131;
	setp.ge.s32 	%p21, %r144, %r58;
	@%p21 bra 	$L__BB0_12;
	ld.param.u64 	%rd127, [_Z11donorSearchPiS_S_S_S_PdS_iiiddddddS0_S0_iiiiiS_S_S0_S0_S0_S_i_param_3];
	sub.s32 	%r61, %r144, %r7;
	shl.b32 	%r62, %r61, 3;
	cvta.to.global.u64 	%rd45, %rd127;
	mul.wide.s32 	%rd46, %r62, 4;
	add.s64 	%rd47, %rd45, %rd46;
	ld.global.u32 	%r63, [%rd47];
	ld.global.u32 	%r64, [%rd47+4];
	ld.global.u32 	%r65, [%rd47+8];
	ld.global.u32 	%r66, [%rd47+12];
	st.local.v4.u32 	[%rd2], {%r63, %r64, %r65, %r66};
	ld.global.u32 	%r67, [%rd47+16];
	ld.global.u32 	%r68, [%rd47+20];
	ld.global.u32 	%r69, [%rd47+24];
	ld.global.u32 	%r70, [%rd47+28];
	st.local.v4.u32 	[%rd2+16], {%r67, %r68, %r69, %r70};
	mov.b32 	%r137, 3;
	mov.b32 	%r136, 6;
$L__BB0_12:
	mov.b32 	%r140, 0;
$L__BB0_13:
	mov.u32 	%r15, %r144;
	ld.param.u64 	%rd128, [_Z11donorSearchPiS_S_S_S_PdS_iiiddddddS0_S0_iiiiiS_S_S0_S0_S0_S_i_param_4];
	mad.lo.s32 	%r98, %r15, 6, %r140;
	cvta.to.global.u64 	%rd57, %rd128;
	mul.wide.s32 	%rd58, %r98, 4;
	add.s64 	%rd59, %rd57, %rd58;
	ld.global.u32 	%r17, [%rd59];
	setp.eq.s32 	%p23, %r17, %r138;
	mov.pred 	%p49, -1;
	@%p23 bra 	$L__BB0_29;
	mul.wide.s32 	%rd60, %r137, 24;
	add.s64 	%rd61, %rd3, %rd60;
	mul.wide.u32 	%rd62, %r140, 4;
	add.s64 	%rd63, %rd61, %rd62;
	ld.local.u32 	%r18, [%rd63];
	setp.lt.s32 	%p24, %r18, 1;
	@%p24 bra 	$L__BB0_22;
	ld.param.u64 	%rd129, [_Z11donorSearchPiS_S_S_S_PdS_iiiddddddS0_S0_iiiiiS_S_S0_S0_S0_S_i_param_5];
	cvta.to.global.u64 	%rd6, %rd129;
	shl.b32 	%r19, %r140, 2;
	and.b32  	%r20, %r18, 3;
	setp.lt.u32 	%p25, %r18, 4;
	mov.b32 	%r142, 0;
	@%p25 bra 	$L__BB0_18;
	add.s64 	%rd138, %rd5, 48;
	and.b32  	%r142, %r18, 2147483644;
	neg.s32 	%r141, %r142;
	mul.wide.u32 	%rd64, %r19, 4;
	mul.wide.s32 	%rd65, %r137, 96;
	add.s64 	%rd66, %rd4, %rd65;
	add.s64 	%rd137, %rd66, %rd64;
$L__BB0_17:
	ld.local.v4.u32 	{%r100, %r101, %r102, %r103}, [%rd137];
	mul.wide.s32 	%rd67, %r100, 4;
	add.s64 	%rd68, %rd2, %rd67;
	ld.local.u32 	%r104, [%rd68+-4];
	mul.lo.s32 	%r105, %r104, 3;
	mul.wide.s32 	%rd69, %r105, 8;
	add.s64 	%rd70, %rd6, %rd69;
	ld.global.f64 	%fd71, [%rd70];
	ld.global.f64 	%fd72, [%rd70+8];
	st.local.v2.f64 	[%rd138+-48], {%fd71, %fd72};
	ld.global.f64 	%fd73, [%rd70+16];
	mul.wide.s32 	%rd71, %r101, 4;
	add.s64 	%rd72, %rd2, %rd71;
	ld.local.u32 	%r106, [%rd72+-4];
	mul.lo.s32 	%r107, %r106, 3;
	mul.wide.s32 	%rd73, %r107, 8;
	add.s64 	%rd74, %rd6, %rd73;
	ld.global.f64 	%fd74, [%rd74];
	st.local.v2.f64 	[%rd138+-32], {%fd73, %fd74};
	ld.global.f64 	%fd75, [%rd74+8];
	ld.global.f64 	%fd76, [%rd74+16];
	st.local.v2.f64 	[%rd138+-16], {%fd75, %fd76};
	mul.wide.s32 	%rd75, %r102, 4;
	add.s64 	%rd76, %rd2, %rd75;
	ld.local.u32 	%r108, [%rd76+-4];
	mul.lo.s32 	%r109, %r108, 3;
	mul.wide.s32 	%rd77, %r109, 8;
	add.s64 	%rd78, %rd6, %rd77;
	ld.global.f64 	%fd77, [%rd78];
	ld.global.f64 	%fd78, [%rd78+8];
	st.local.v2.f64 	[%rd138], {%fd77, %fd78};
	ld.global.f64 	%fd79, [%rd78+16];
	mul.wide.s32 	%rd79, %r103, 4;
	add.s64 	%rd80, %rd2, %rd79;
	ld.local.u32 	%r110, [%rd80+-4];
	mul.lo.s32 	%r111, %r110, 3;
	mul.wide.s32 	%rd81, %r111, 8;
	add.s64 	%rd82, %rd6, %rd81;
	ld.global.f64 	%fd80, [%rd82];
	st.local.v2.f64 	[%rd138+16], {%fd79, %fd80};
	ld.global.f64 	%fd81, [%rd82+8];
	ld.global.f64 	%fd82, [%rd82+16];
	st.local.v2.f64 	[%rd138+32], {%fd81, %fd82};
	add.s32 	%r141, %r141, 4;
	add.s64 	%rd138, %rd138, 96;
	add.s64 	%rd137, %rd137, 16;
	setp.ne.s32 	%p26, %r141, 0;
	@%p26 bra 	$L__BB0_17;
$L__BB0_18:
	setp.eq.s32 	%p27, %r20, 0;
	@%p27 bra 	$L__BB0_22;
	add.s32 	%r112, %r19, %r142;
	mul.wide.s32 	%rd83, %r137, 96;
	add.s64 	%rd13, %rd4, %rd83;
	mul.wide.u32 	%rd84, %r112, 4;
	add.s64 	%rd85, %rd13, %rd84;
	ld.local.u32 	%r113, [%rd85];
	mul.wide.s32 	%rd86, %r113, 4;
	add.s64 	%rd87, %rd2, %rd86;
	ld.local.u32 	%r114, [%rd87+-4];
	mul.lo.s32 	%r115, %r114, 3;
	mul.wide.s32 	%rd88, %r115, 8;
	add.s64 	%rd89, %rd6, %rd88;
	ld.global.f64 	%fd83, [%rd89];
	cvt.u64.u32 	%rd14, %r142;
	mul.wide.u32 	%rd90, %r142, 24;
	add.s64 	%rd15, %rd5, %rd90;
	st.local.f64 	[%rd15], %fd83;
	ld.global.f64 	%fd84, [%rd89+8];
	st.local.f64 	[%rd15+8], %fd84;
	ld.global.f64 	%fd85, [%rd89+16];
	st.local.f64 	[%rd15+16], %fd85;
	setp.eq.s32 	%p28, %r20, 1;
	@%p28 bra 	$L__BB0_22;
	cvt.u64.u32 	%rd91, %r19;
	add.s64 	%rd92, %rd91, %rd14;
	shl.b64 	%rd93, %rd92, 2;
	add.s64 	%rd16, %rd13, %rd93;
	ld.local.u32 	%r116, [%rd16+4];
	mul.wide.s32 	%rd94, %r116, 4;
	add.s64 	%rd95, %rd2, %rd94;
	ld.local.u32 	%r117, [%rd95+-4];
	mul.lo.s32 	%r118, %r117, 3;
	mul.wide.s32 	%rd96, %r118, 8;
	add.s64 	%rd97, %rd6, %rd96;
	ld.global.f64 	%fd86, [%rd97];
	st.local.f64 	[%rd15+24], %fd86;
	ld.global.f64 	%fd87, [%rd97+8];
	st.local.f64 	[%rd15+32], %fd87;
	ld.global.f64 	%fd88, [%rd97+16];
	st.local.f64 	[%rd15+40], %fd88;
	setp.eq.s32 	%p29, %r20, 2;
	@%p29 bra 	$L__BB0_22;
	ld.local.u32 	%r119, [%rd16+8];
	mul.wide.s32 	%rd98, %r119, 4;
	add.s64 	%rd99, %rd2, %rd98;
	ld.local.u32 	%r120, [%rd99+-4];
	mul.lo.s32 	%r121, %r120, 3;
	mul.wide.s32 	%rd100, %r121, 8;
	add.s64 	%rd101, %rd6, %rd100;
	ld.global.f64 	%fd89, [%rd101];
	st.local.f64 	[%rd15+48], %fd89;
	ld.global.f64 	%fd90, [%rd101+8];
	st.local.f64 	[%rd15+56], %fd90;
	ld.global.f64 	%fd91, [%rd101+16];
	st.local.f64 	[%rd15+64], %fd91;
$L__BB0_22:
	setp.lt.s32 	%p31, %r18, 3;
	mov.u32 	%r144, %r15;
	@%p31 bra 	$L__BB0_29;
	ld.local.v2.f64 	{%fd22, %fd23}, [%rd5];
	ld.local.v2.f64 	{%fd24, %fd179}, [%rd5+16];
	ld.local.v2.f64 	{%fd178, %fd177}, [%rd5+32];
	add.s32 	%r26, %r18, -2;
	mov.b32 	%r143, 1;
$L__BB0_24:
	mul.wide.u32 	%rd102, %r143, 24;
	add.s64 	%rd103, %rd5, %rd102;
	sub.f64 	%fd31, %fd179, %fd22;
	ld.local.f64 	%fd179, [%rd103+24];
	sub.f64 	%fd33, %fd179, %fd22;
	sub.f64 	%fd34, %fd178, %fd23;
	ld.local.f64 	%fd178, [%rd103+32];
	sub.f64 	%fd36, %fd178, %fd23;
	sub.f64 	%fd37, %fd177, %fd24;
	ld.local.f64 	%fd177, [%rd103+40];
	sub.f64 	%fd39, %fd177, %fd24;
	mul.f64 	%fd92, %fd39, %fd34;
	mul.f64 	%fd93, %fd37, %fd36;
	sub.f64 	%fd40, %fd92, %fd93;
	sub.f64 	%fd94, %fd176, %fd1;
	mul.f64 	%fd95, %fd94, %fd40;
	mul.f64 	%fd96, %fd39, %fd31;
	mul.f64 	%fd97, %fd37, %fd33;
	sub.f64 	%fd41, %fd96, %fd97;
	sub.f64 	%fd98, %fd175, %fd2;
	mul.f64 	%fd99, %fd98, %fd41;
	sub.f64 	%fd100, %fd95, %fd99;
	mul.f64 	%fd101, %fd36, %fd31;
	mul.f64 	%fd102, %fd34, %fd33;
	sub.f64 	%fd42, %fd101, %fd102;
	sub.f64 	%fd103, %fd174, %fd3;
	fma.rn.f64 	%fd43, %fd103, %fd42, %fd100;
	abs.f64 	%fd104, %fd43;
	setp.leu.f64 	%p32, %fd104, 0d3DDB7CDFD9D7BDBB;
	@%p32 bra 	$L__BB0_27;
	rcp.rn.f64 	%fd105, %fd43;
	sub.f64 	%fd106, %fd176, %fd22;
	mul.f64 	%fd107, %fd106, %fd40;
	sub.f64 	%fd108, %fd175, %fd23;
	mul.f64 	%fd109, %fd108, %fd41;
	sub.f64 	%fd110, %fd107, %fd109;
	sub.f64 	%fd111, %fd174, %fd24;
	fma.rn.f64 	%fd112, %fd111, %fd42, %fd110;
	mul.f64 	%fd44, %fd105, %fd112;
	sub.f64 	%fd113, %fd175, %fd2;
	mul.f64 	%fd114, %fd39, %fd113;
	sub.f64 	%fd115, %fd174, %fd3;
	mul.f64 	%fd116, %fd115, %fd36;
	sub.f64 	%fd117, %fd114, %fd116;
	sub.f64 	%fd118, %fd176, %fd1;
	mul.f64 	%fd119, %fd39, %fd118;
	mul.f64 	%fd120, %fd115, %fd33;
	sub.f64 	%fd121, %fd119, %fd120;
	mul.f64 	%fd122, %fd108, %fd121;
	mul.f64 	%fd123, %fd106, %fd117;
	sub.f64 	%fd124, %fd122, %fd123;
	mul.f64 	%fd125, %fd36, %fd118;
	mul.f64 	%fd126, %fd113, %fd33;
	sub.f64 	%fd127, %fd125, %fd126;
	mul.f64 	%fd128, %fd111, %fd127;
	sub.f64 	%fd129, %fd124, %fd128;
	mul.f64 	%fd45, %fd105, %fd129;
	mul.f64 	%fd130, %fd37, %fd113;
	mul.f64 	%fd131, %fd115, %fd34;
	sub.f64 	%fd132, %fd130, %fd131;
	mul.f64 	%fd133, %fd106, %fd132;
	mul.f64 	%fd134, %fd37, %fd118;
	mul.f64 	%fd135, %fd115, %fd31;
	sub.f64 	%fd136, %fd134, %fd135;
	mul.f64 	%fd137, %fd108, %fd136;
	sub.f64 	%fd138, %fd133, %fd137;
	mul.f64 	%fd139, %fd34, %fd118;
	mul.f64 	%fd140, %fd113, %fd31;
	sub.f64 	%fd141, %fd139, %fd140;
	fma.rn.f64 	%fd142, %fd111, %fd141, %fd138;
	mul.f64 	%fd46, %fd105, %fd142;
	add.f64 	%fd143, %fd44, 0dBE7AD7F29ABCAF48;
	add.f64 	%fd144, %fd44, 0dBFEFFFFFCA501ACB;
	mul.f64 	%fd145, %fd143, %fd144;
	setp.geu.f64 	%p33, %fd145, 0d0000000000000000;
	@%p33 bra 	$L__BB0_27;
	add.f64 	%fd146, %fd45, 0d3E7AD7F29ABCAF48;
	setp.ge.f64 	%p34, %fd146, 0d0000000000000000;
	add.f64 	%fd147, %fd46, 0d3E7AD7F29ABCAF48;
	setp.ge.f64 	%p35, %fd147, 0d0000000000000000;
	and.pred  	%p36, %p34, %p35;
	add.f64 	%fd149, %fd45, %fd46;
	setp.le.f64 	%p37, %fd149, 0d3FF000001AD7F29B;
	and.pred  	%p38, %p36, %p37;
	@%p38 bra 	$L__BB0_28;
$L__BB0_27:
	setp.eq.s32 	%p41, %r143, %r26;
	add.s32 	%r143, %r143, 1;
	mov.u32 	%r144, %r15;
	@%p41 bra 	$L__BB0_29;
	bra.uni 	$L__BB0_24;
$L__BB0_28:
	sub.f64 	%fd151, %fd1, %fd176;
	fma.rn.f64 	%fd176, %fd44, %fd151, %fd176;
	sub.f64 	%fd152, %fd2, %fd175;
	fma.rn.f64 	%fd175, %fd44, %fd152, %fd175;
	sub.f64 	%fd153, %fd3, %fd174;
	fma.rn.f64 	%fd174, %fd44, %fd153, %fd174;
	mov.pred 	%p49, 0;
	mov.u32 	%r144, %r17;
	mov.u32 	%r138, %r15;
$L__BB0_29:
	add.s32 	%r140, %r140, 1;
	setp.lt.s32 	%p42, %r140, %r136;
	and.pred  	%p43, %p42, %p49;
	@%p43 bra 	$L__BB0_13;
	not.pred 	%p44, %p49;
	@%p44 bra 	$L__BB0_34;
	ld.param.u64 	%rd136, [_Z11donorSearchPiS_S_S_S_PdS_iiiddddddS0_S0_iiiiiS_S_S0_S0_S0_S_i_param_28];
	ld.param.u64 	%rd135, [_Z11donorSearchPiS_S_S_S_PdS_iiiddddddS0_S0_iiiiiS_S_S0_S0_S0_S_i_param_27];
	ld.param.u64 	%rd131, [_Z11donorSearchPiS_S_S_S_PdS_iiiddddddS0_S0_iiiiiS_S_S0_S0_S0_S_i_param_17];
	cvta.to.global.u64 	%rd104, %rd136;
	add.s64 	%rd17, %rd104, %rd105;
	cvta.to.global.u64 	%rd106, %rd131;
	mul.wide.s32 	%rd107, %r144, 8;
	add.s64 	%rd108, %rd106, %rd107;
	ld.global.f64 	%fd154, [%rd108];
	cvta.to.global.u64 	%rd109, %rd135;
	add.s64 	%rd111, %rd109, %rd110;
	ld.global.f64 	%fd155, [%rd111];
	setp.geu.f64 	%p45, %fd154, %fd155;
	@%p45 bra 	$L__BB0_33;
	ld.param.u64 	%rd134, [_Z11donorSearchPiS_S_S_S_PdS_iiiddddddS0_S0_iiiiiS_S_S0_S0_S0_S_i_param_25];
	ld.param.u64 	%rd133, [_Z11donorSearchPiS_S_S_S_PdS_iiiddddddS0_S0_iiiiiS_S_S0_S0_S0_S_i_param_24];
	ld.param.u64 	%rd132, [_Z11donorSearchPiS_S_S_S_PdS_iiiddddddS0_S0_iiiiiS_S_S0_S0_S0_S_i_param_23];
	ld.param.u64 	%rd130, [_Z11donorSearchPiS_S_S_S_PdS_iiiddddddS0_S0_iiiiiS_S_S0_S0_S0_S_i_param_16];
	cvta.to.global.u64 	%rd112, %rd132;
	mul.wide.s32 	%rd113, %r144, 4;
	add.s64 	%rd114, %rd112, %rd113;
	st.global.u32 	[%rd114], %r1;
	cvta.to.global.u64 	%rd115, %rd133;
	shl.b32 	%r124, %r1, 1;
	mul.wide.s32 	%rd116, %r124, 4;
	add.s64 	%rd117, %rd115, %rd116;
	st.global.u32 	[%rd117], %r144;
	st.global.u32 	[%rd117+4], %r1;
	mul.lo.s32 	%r125, %r144, 3;
	cvta.to.global.u64 	%rd118, %rd130;
	mul.wide.s32 	%rd119, %r125, 8;
	add.s64 	%rd120, %rd118, %rd119;
	ld.global.f64 	%fd156, [%rd120];
	sub.f64 	%fd157, %fd1, %fd156;
	cvta.to.global.u64 	%rd121, %rd134;
	mul.lo.s32 	%r126, %r1, 3;
	mul.wide.s32 	%rd122, %r126, 8;
	add.s64 	%rd123, %rd121, %rd122;
	st.global.f64 	[%rd123], %fd157;
	ld.global.f64 	%fd158, [%rd120+8];
	sub.f64 	%fd159, %fd2, %fd158;
	st.global.f64 	[%rd123+8], %fd159;
	ld.global.f64 	%fd160, [%rd120+16];
	sub.f64 	%fd161, %fd3, %fd160;
	st.global.f64 	[%rd123+16], %fd161;
	mov.b32 	%r127, -1;
	st.global.u32 	[%rd17], %r127;
	bra.uni 	$L__BB0_34;
$L__BB0_33:
	mov.b32 	%r123, -2;
	st.global.u32 	[%rd17], %r123;
$L__BB0_34:
	setp.gt.s32 	%p46, %r144, -1;
	and.pred  	%p48, %p46, %p44;
	@%p48 bra 	$L__BB0_4;
$L__BB0_35:
	ret;

}


// ===== COMPILED SASS (sm_100) =====

	.target	sm_100

	.elftype	@"ET_EXEC"


//--------------------- .note.nv.tkinfo           --------------------------
	.section	.note.nv.tkinfo,"",@"SHT_NOTE"
	.sectionflags	@"SHF_NOTE_NV_TKINFO"
	.tkinfo
        /*0018*/ 	.word	0x00000002
        /*0030*/ 	.string	""
        /*0030*/ 	.string	"ptxas"
        /*0030*/ 	.string	"Cuda compilation tools, release 13.0, V13.0.88"
        /*0030*/ 	.string	"Build cuda_13.0.r13.0/compiler.36424714_0"
        /*0030*/ 	.string	"-arch sm_100 -m 64 "



//--------------------- .note.nv.cuinfo           --------------------------
	.section	.note.nv.cuinfo,"",@"SHT_NOTE"
	.sectionflags	@"SHF_NOTE_NV_CUINFO"
        /*0018*/ 	.short	0x0002
        /*001a*/ 	.short	0x0064
        /*001c*/ 	.short	0x0082
	.zero		2


//--------------------- .nv.info                  --------------------------
	.section	.nv.info,"",@"SHT_CUDA_INFO"
	.align	4


	//----- nvinfo : EIATTR_REGCOUNT
	.align		4
        /*0000*/ 	.byte	0x04, 0x2f
        /*0002*/ 	.short	(.L_1 - .L_0)
	.align		4
.L_0:
        /*0004*/ 	.word	index@(_Z11donorSearchPiS_S_S_S_PdS_iiiddddddS0_S0_iiiiiS_S_S0_S0_S0_S_i)
        /*0008*/ 	.word	0x00000048


	//----- nvinfo : EIATTR_FRAME_SIZE
	.align		4
.L_1:
        /*000c*/ 	.byte	0x04, 0x11
        /*000e*/ 	.short	(.L_3 - .L_2)
	.align		4
.L_2:
        /*0010*/ 	.word	index@($__internal_1_$__cuda_sm20_div_rn_f64_full)
        /*0014*/ 	.word	0x00000260


	//----- nvinfo : EIATTR_FRAME_SIZE
	.align		4
.L_3:
        /*0018*/ 	.byte	0x04, 0x11
        /*001a*/ 	.short	(.L_5 - .L_4)
	.align		4
.L_4:
        /*001c*/ 	.word	index@($__internal_0_$__cuda_sm20_dblrcp_rn_slowpath_v3)
        /*0020*/ 	.word	0x00000260


	//----- nvinfo : EIATTR_FRAME_SIZE
	.align		4
.L_5:
        /*0024*/ 	.byte	0x04, 0x11
        /*0026*/ 	.short	(.L_7 - .L_6)
	.align		4
.L_6:
        /*0028*/ 	.word	index@(_Z11donorSearchPiS_S_S_S_PdS_iiiddddddS0_S0_iiiiiS_S_S0_S0_S0_S_i)
        /*002c*/ 	.word	0x00000260


	//----- nvinfo : EIATTR_MIN_STACK_SIZE
	.align		4
.L_7:
        /*0030*/ 	.byte	0x04, 0x12
        /*0032*/ 	.short	(.L_9 - .L_8)
	.align		4
.L_8:
        /*0034*/ 	.word	index@(_Z11donorSearchPiS_S_S_S_PdS_iiiddddddS0_S0_iiiiiS_S_S0_S0_S0_S_i)
        /*0038*/ 	.word	0x00000260
.L_9:


//--------------------- .nv.compat                --------------------------
	.section	.nv.compat,"",@"SHT_CUDA_COMPAT_INFO"
	.align	4
        /*0000*/ 	.byte	0x02, 0x09, 0x00, 0x00, 0x02, 0x02, 0x01, 0x00, 0x02, 0x05, 0x05, 0x00, 0x03, 0x07, 0x01, 0x01
        /*0010*/ 	.byte	0x02, 0x03, 0x00, 0x00, 0x02, 0x06, 0x01, 0x00, 0x04, 0x0b, 0x08, 0x00, 0x01, 0x00, 0x00, 0x00
        /*0020*/ 	.byte	0x00, 0x00, 0x00, 0x00


//--------------------- .nv.info._Z11donorSearchPiS_S_S_S_PdS_iiiddddddS0_S0_iiiiiS_S_S0_S0_S0_S_i --------------------------
	.section	.nv.info._Z11donorSearchPiS_S_S_S_PdS_iiiddddddS0_S0_iiiiiS_S_S0_S0_S0_S_i,"",@"SHT_CUDA_INFO"
	.sectionflags	@""
	.align	4


	//----- nvinfo : EIATTR_CUDA_API_VERSION
	.align		4
        /*0000*/ 	.byte	0x04, 0x37
        /*0002*/ 	.short	(.L_11 - .L_10)
.L_10:
        /*0004*/ 	.word	0x00000082


	//----- nvinfo : EIATTR_KPARAM_INFO
	.align		4
.L_11:
        /*0008*/ 	.byte	0x04, 0x17
        /*000a*/ 	.short	(.L_13 - .L_12)
.L_12:
        /*000c*/ 	.word	0x00000000
        /*0010*/ 	.short	0x001d
        /*0012*/ 	.short	0x00d0
        /*0014*/ 	.byte	0x00, 0xf0, 0x11, 0x00


	//----- nvinfo : EIATTR_KPARAM_INFO
	.align		4
.L_13:
        /*0018*/ 	.byte	0x04, 0x17
        /*001a*/ 	.short	(.L_15 - .L_14)
.L_14:
        /*001c*/ 	.word	0x00000000
        /*0020*/ 	.short	0x001c
        /*0022*/ 	.short	0x00c8
        /*0024*/ 	.byte	0x00, 0xf5, 0x21, 0x00


	//----- nvinfo : EIATTR_KPARAM_INFO
	.align		4
.L_15:
        /*0028*/ 	.byte	0x04, 0x17
        /*002a*/ 	.short	(.L_17 - .L_16)
.L_16:
        /*002c*/ 	.word	0x00000000
        /*0030*/ 	.short	0x001b
        /*0032*/ 	.short	0x00c0
        /*0034*/ 	.byte	0x00, 0xf5, 0x21, 0x00


	//----- nvinfo : EIATTR_KPARAM_INFO
	.align		4
.L_17:
        /*0038*/ 	.byte	0x04, 0x17
        /*003a*/ 	.short	(.L_19 - .L_18)
.L_18:
        /*003c*/ 	.word	0x00000000
        /*0040*/ 	.short	0x001a
        /*0042*/ 	.short	0x00b8
        /*0044*/ 	.byte	0x00, 0xf5, 0x21, 0x00


	//----- nvinfo : EIATTR_KPARAM_INFO
	.align		4
.L_19:
        /*0048*/ 	.byte	0x04, 0x17
        /*004a*/ 	.short	(.L_21 - .L_20)
.L_20:
        /*004c*/ 	.word	0x00000000
        /*0050*/ 	.short	0x0019
        /*0052*/ 	.short	0x00b0
        /*0054*/ 	.byte	0x00, 0xf5, 0x21, 0x00


	//----- nvinfo : EIATTR_KPARAM_INFO
	.align		4
.L_21:
        /*0058*/ 	.byte	0x04, 0x17
        /*005a*/ 	.short	(.L_23 - .L_22)
.L_22:
        /*005c*/ 	.word	0x00000000
        /*0060*/ 	.short	0x0018
        /*0062*/ 	.short	0x00a8
        /*0064*/ 	.byte	0x00, 0xf5, 0x21, 0x00


	//----- nvinfo : EIATTR_KPARAM_INFO
	.align		4
.L_23:
        /*0068*/ 	.byte	0x04, 0x17
        /*006a*/ 	.short	(.L_25 - .L_24)
.L_24:
        /*006c*/ 	.word	0x00000000
        /*0070*/ 	.short	0x0017
        /*0072*/ 	.short	0x00a0
        /*0074*/ 	.byte	0x00, 0xf5, 0x21, 0x00


	//----- nvinfo : EIATTR_KPARAM_INFO
	.align		4
.L_25:
        /*0078*/ 	.byte	0x04, 0x17
        /*007a*/ 	.short	(.L_27 - .L_26)
.L_26:
        /*007c*/ 	.word	0x00000000
        /*0080*/ 	.short	0x0016
        /*0082*/ 	.short	0x0098
        /*0084*/ 	.byte	0x00, 0xf0, 0x11, 0x00


	//----- nvinfo : EIATTR_KPARAM_INFO
	.align		4
.L_27:
        /*0088*/ 	.byte	0x04, 0x17
        /*008a*/ 	.short	(.L_29 - .L_28)
.L_28:
        /*008c*/ 	.word	0x00000000
        /*0090*/ 	.short	0x0015
        /*0092*/ 	.short	0x0094
        /*0094*/ 	.byte	0x00, 0xf0, 0x11, 0x00


	//----- nvinfo : EIATTR_KPARAM_INFO
	.align		4
.L_29:
        /*0098*/ 	.byte	0x04, 0x17
        /*009a*/ 	.short	(.L_31 - .L_30)
.L_30:
        /*009c*/ 	.word	0x00000000
        /*00a0*/ 	.short	0x0014
        /*00a2*/ 	.short	0x0090
        /*00a4*/ 	.byte	0x00, 0xf0, 0x11, 0x00


	//----- nvinfo : EIATTR_KPARAM_INFO
	.align		4
.L_31:
        /*00a8*/ 	.byte	0x04, 0x17
        /*00aa*/ 	.short	(.L_33 - .L_32)
.L_32:
        /*00ac*/ 	.word	0x00000000
        /*00b0*/ 	.short	0x0013
        /*00b2*/ 	.short	0x008c
        /*00b4*/ 	.byte	0x00, 0xf0, 0x11, 0x00


	//----- nvinfo : EIATTR_KPARAM_INFO
	.align		4
.L_33:
        /*00b8*/ 	.byte	0x04, 0x17
        /*00ba*/ 	.short	(.L_35 - .L_34)
.L_34:
        /*00bc*/ 	.word	0x00000000
        /*00c0*/ 	.short	0x0012
        /*00c2*/ 	.short	0x0088
        /*00c4*/ 	.byte	0x00, 0xf0, 0x11, 0x00


	//----- nvinfo : EIATTR_KPARAM_INFO
	.align		4
.L_35:
        /*00c8*/ 	.byte	0x04, 0x17
        /*00ca*/ 	.short	(.L_37 - .L_36)
.L_36:
        /*00cc*/ 	.word	0x00000000
        /*00d0*/ 	.short	0x0011
        /*00d2*/ 	.short	0x0080
        /*00d4*/ 	.byte	0x00, 0xf5, 0x21, 0x00


	//----- nvinfo : EIATTR_KPARAM_INFO
	.align		4
.L_37:
        /*00d8*/ 	.byte	0x04, 0x17
        /*00da*/ 	.short	(.L_39 - .L_38)
.L_38:
        /*00dc*/ 	.word	0x00000000
        /*00e0*/ 	.short	0x0010
        /*00e2*/ 	.short	0x0078
        /*00e4*/ 	.byte	0x00, 0xf5, 0x21, 0x00


	//----- nvinfo : EIATTR_KPARAM_INFO
	.align		4
.L_39:
        /*00e8*/ 	.byte	0x04, 0x17
        /*00ea*/ 	.short	(.L_41 - .L_40)
.L_40:
        /*00ec*/ 	.word	0x00000000
        /*00f0*/ 	.short	0x000f
        /*00f2*/ 	.short	0x0070
        /*00f4*/ 	.byte	0x00, 0xf0, 0x21, 0x00


	//----- nvinfo : EIATTR_KPARAM_INFO
	.align		4
.L_41:
        /*00f8*/ 	.byte	0x04, 0x17
        /*00fa*/ 	.short	(.L_43 - .L_42)
.L_42:
        /*00fc*/ 	.word	0x00000000
        /*0100*/ 	.short	0x000e
        /*0102*/ 	.short	0x0068
        /*0104*/ 	.byte	0x00, 0xf0, 0x21, 0x00


	//----- nvinfo : EIATTR_KPARAM_INFO
	.align		4
.L_43:
        /*0108*/ 	.byte	0x04, 0x17
        /*010a*/ 	.short	(.L_45 - .L_44)
.L_44:
        /*010c*/ 	.word	0x00000000
        /*0110*/ 	.short	0x000d
        /*0112*/ 	.short	0x0060
        /*0114*/ 	.byte	0x00, 0xf0, 0x21, 0x00


	//----- nvinfo : EIATTR_KPARAM_INFO
	.align		4
.L_45:
        /*0118*/ 	.byte	0x04, 0x17
        /*011a*/ 	.short	(.L_47 - .L_46)
.L_46:
        /*011c*/ 	.word	0x00000000
        /*0120*/ 	.short	0x000c
        /*0122*/ 	.short	0x0058
        /*0124*/ 	.byte	0x00, 0xf0, 0x21, 0x00


	//----- nvinfo : EIATTR_KPARAM_INFO
	.align		4
.L_47:
        /*0128*/ 	.byte	0x04, 0x17
        /*012a*/ 	.short	(.L_49 - .L_48)
.L_48:
        /*012c*/ 	.word	0x00000000
        /*0130*/ 	.short	0x000b
        /*0132*/ 	.short	0x0050
        /*0134*/ 	.byte	0x00, 0xf0, 0x21, 0x00


	//----- nvinfo : EIATTR_KPARAM_INFO
	.align		4
.L_49:
        /*0138*/ 	.byte	0x04, 0x17
        /*013a*/ 	.short	(.L_51 - .L_50)
.L_50:
        /*013c*/ 	.word	0x00000000
        /*0140*/ 	.short	0x000a
        /*0142*/ 	.short	0x0048
        /*0144*/ 	.byte	0x00, 0xf0, 0x21, 0x00


	//----- nvinfo : EIATTR_KPARAM_INFO
	.align		4
.L_51:
        /*0148*/ 	.byte	0x04, 0x17
        /*014a*/ 	.short	(.L_53 - .L_52)
.L_52:
        /*014c*/ 	.word	0x00000000
        /*0150*/ 	.short	0x0009
        /*0152*/ 	.short	0x0040
        /*0154*/ 	.byte	0x00, 0xf0, 0x11, 0x00


	//----- nvinfo : EIATTR_KPARAM_INFO
	.align		4
.L_53:
        /*0158*/ 	.byte	0x04, 0x17
        /*015a*/ 	.short	(.L_55 - .L_54)
.L_54:
        /*015c*/ 	.word	0x00000000
        /*0160*/ 	.short	0x0008
        /*0162*/ 	.short	0x003c
        /*0164*/ 	.byte	0x00, 0xf0, 0x11, 0x00


	//----- nvinfo : EIATTR_KPARAM_INFO
	.align		4
.L_55:
        /*0168*/ 	.byte	0x04, 0x17
        /*016a*/ 	.short	(.L_57 - .L_56)
.L_56:
        /*016c*/ 	.word	0x00000000
        /*0170*/ 	.short	0x0007
        /*0172*/ 	.short	0x0038
        /*0174*/ 	.byte	0x00, 0xf0, 0x11, 0x00


	//----- nvinfo : EIATTR_KPARAM_INFO
	.align		4
.L_57:
        /*0178*/ 	.byte	0x04, 0x17
        /*017a*/ 	.short	(.L_59 - .L_58)
.L_58:
        /*017c*/ 	.word	0x00000000
        /*0180*/ 	.short	0x0006
        /*0182*/ 	.short	0x0030
        /*0184*/ 	.byte	0x00, 0xf5, 0x21, 0x00


	//----- nvinfo : EIATTR_KPARAM_INFO
	.align		4
.L_59:
        /*0188*/ 	.byte	0x04, 0x17
        /*018a*/ 	.short	(.L_61 - .L_60)
.L_60:
        /*018c*/ 	.word	0x00000000
        /*0190*/ 	.short	0x0005
        /*0192*/ 	.short	0x0028
        /*0194*/ 	.byte	0x00, 0xf5, 0x21, 0x00


	//----- nvinfo : EIATTR_KPARAM_INFO
	.align		4
.L_61:
        /*0198*/ 	.byte	0x04, 0x17
        /*019a*/ 	.short	(.L_63 - .L_62)
.L_62:
        /*019c*/ 	.word	0x00000000
        /*01a0*/ 	.short	0x0004
        /*01a2*/ 	.short	0x0020
        /*01a4*/ 	.byte	0x00, 0xf5, 0x21, 0x00


	//----- nvinfo : EIATTR_KPARAM_INFO
	.align		4
.L_63:
        /*01a8*/ 	.byte	0x04, 0x17
        /*01aa*/ 	.short	(.L_65 - .L_64)
.L_64:
        /*01ac*/ 	.word	0x00000000
        /*01b0*/ 	.short	0x0003
        /*01b2*/ 	.short	0x0018
        /*01b4*/ 	.byte	0x00, 0xf5, 0x21, 0x00


	//----- nvinfo : EIATTR_KPARAM_INFO
	.align		4
.L_65:
        /*01b8*/ 	.byte	0x04, 0x17
        /*01ba*/ 	.short	(.L_67 - .L_66)
.L_66:
        /*01bc*/ 	.word	0x00000000
        /*01c0*/ 	.short	0x0002
        /*01c2*/ 	.short	0x0010
        /*01c4*/ 	.byte	0x00, 0xf5, 0x21, 0x00


	//----- nvinfo : EIATTR_KPARAM_INFO
	.align		4
.L_67:
        /*01c8*/ 	.byte	0x04, 0x17
        /*01ca*/ 	.short	(.L_69 - .L_68)
.L_68:
        /*01cc*/ 	.word	0x00000000
        /*01d0*/ 	.short	0x0001
        /*01d2*/ 	.short	0x0008
        /*01d4*/ 	.byte	0x00, 0xf5, 0x21, 0x00


	//----- nvinfo : EIATTR_KPARAM_INFO
	.align		4
.L_69:
        /*01d8*/ 	.byte	0x04, 0x17
        /*01da*/ 	.short	(.L_71 - .L_70)
.L_70:
        /*01dc*/ 	.word	0x00000000
        /*01e0*/ 	.short	0x0000
        /*01e2*/ 	.short	0x0000
        /*01e4*/ 	.byte	0x00, 0xf5, 0x21, 0x00


	//----- nvinfo : EIATTR_SPARSE_MMA_MASK
	.align		4
.L_71:
        /*01e8*/ 	.byte	0x03, 0x50
        /*01ea*/ 	.short	0x0000


	//----- nvinfo : EIATTR_MAXREG_COUNT
	.align		4
        /*01ec*/ 	.byte	0x03, 0x1b
        /*01ee*/ 	.short	0x00ff


	//----- nvinfo : EIATTR_MERCURY_ISA_VERSION
	.align		4
        /*01f0*/ 	.byte	0x03, 0x5f
        /*01f2*/ 	.short	0x0101


	//----- nvinfo : EIATTR_VRC_CTA_INIT_COUNT
	.align		4
        /*01f4*/ 	.byte	0x02, 0x4a
	.zero		1
	.zero		1


	//----- nvinfo : EIATTR_EXIT_INSTR_OFFSETS
	.align		4
        /*01f8*/ 	.byte	0x04, 0x1c
        /*01fa*/ 	.short	(.L_73 - .L_72)


	//   ....[0]....
.L_72:
        /*01fc*/ 	.word	0x000007d0


	//   ....[1]....
        /*0200*/ 	.word	0x00000ea0


	//   ....[2]....
        /*0204*/ 	.word	0x00000f10


	//   ....[3]....
        /*0208*/ 	.word	0x00002590


	//----- nvinfo : EIATTR_CRS_STACK_SIZE
	.align		4
.L_73:
        /*020c*/ 	.byte	0x04, 0x1e
        /*020e*/ 	.short	(.L_75 - .L_74)
.L_74:
        /*0210*/ 	.word	0x00000000


	//----- nvinfo : EIATTR_CBANK_PARAM_SIZE
	.align		4
.L_75:
        /*0214*/ 	.byte	0x03, 0x19
        /*0216*/ 	.short	0x00d4


	//----- nvinfo : EIATTR_PARAM_CBANK
	.align		4
        /*0218*/ 	.byte	0x04, 0x0a
        /*021a*/ 	.short	(.L_77 - .L_76)
	.align		4
.L_76:
        /*021c*/ 	.word	index@(.nv.constant0._Z11donorSearchPiS_S_S_S_PdS_iiiddddddS0_S0_iiiiiS_S_S0_S0_S0_S_i)
        /*0220*/ 	.short	0x0380
        /*0222*/ 	.short	0x00d4


	//----- nvinfo : EIATTR_SW_WAR
	.align		4
.L_77:
        /*0224*/ 	.byte	0x04, 0x36
        /*0226*/ 	.short	(.L_79 - .L_78)
.L_78:
        /*0228*/ 	.word	0x00000008
.L_79:


//--------------------- .nv.callgraph             --------------------------
	.section	.nv.callgraph,"",@"SHT_CUDA_CALLGRAPH"
	.align	4
	.sectionentsize	8
	.align		4
        /*0000*/ 	.word	0x00000000
	.align		4
        /*0004*/ 	.word	0xffffffff
	.align		4
        /*0008*/ 	.word	0x00000000
	.align		4
        /*000c*/ 	.word	0xfffffffe
	.align		4
        /*0010*/ 	.word	0x00000000
	.align		4
        /*0014*/ 	.word	0xfffffffd
	.align		4
        /*0018*/ 	.word	0x00000000
	.align		4
        /*001c*/ 	.word	0xfffffffc


//--------------------- .text._Z11donorSearchPiS_S_S_S_PdS_iiiddddddS0_S0_iiiiiS_S_S0_S0_S0_S_i --------------------------
	.section	.text._Z11donorSearchPiS_S_S_S_PdS_iiiddddddS0_S0_iiiiiS_S_S0_S0_S0_S_i,"ax",@progbits
	.align	128
        .global         _Z11donorSearchPiS_S_S_S_PdS_iiiddddddS0_S0_iiiiiS_S_S0_S0_S0_S_i
        .type           _Z11donorSearchPiS_S_S_S_PdS_iiiddddddS0_S0_iiiiiS_S_S0_S0_S0_S_i,@function
        .size           _Z11donorSearchPiS_S_S_S_PdS_iiiddddddS0_S0_iiiiiS_S_S0_S0_S0_S_i,(.L_x_41 - _Z11donorSearchPiS_S_S_S_PdS_iiiddddddS0_S0_iiiiiS_S_S0_S0_S0_S_i)
        .other          _Z11donorSearchPiS_S_S_S_PdS_iiiddddddS0_S0_iiiiiS_S_S0_S0_S0_S_i,@"STO_CUDA_ENTRY STV_DEFAULT"
_Z11donorSearchPiS_S_S_S_PdS_iiiddddddS0_S0_iiiiiS_S_S0_S0_S0_S_i:
.text._Z11donorSearchPiS_S_S_S_PdS_iiiddddddS0_S0_iiiiiS_S_S0_S0_S0_S_i:
[----:B------:R-:W0:Y:S01]  /*0000*/  LDC R1, c[0x0][0x37c] ;  /* 0x0000df00ff017b82 */ /* 0x000e220000000800 */
[----:B------:R-:W1:Y:S01]  /*0010*/  S2R R3, SR_TID.X ;  /* 0x0000000000037919 */ /* 0x000e620000002100 */
[----:B------:R-:W-:Y:S02]  /*0020*/  HFMA2 R5, -RZ, RZ, 0, 1.78813934326171875e-07 ;  /* 0x00000003ff057431 */ /* 0x000fe400000001ff */
[----:B0-----:R-:W-:-:S04]  /*0030*/  VIADD R1, R1, 0xfffffda0 ;  /* 0xfffffda001017836 */ /* 0x001fc80000000000 */
[----:B------:R-:W1:Y:S01]  /*0040*/  S2UR UR4, SR_CTAID.X ;  /* 0x00000000000479c3 */ /* 0x000e620000002500 */
[----:B------:R-:W-:Y:S01]  /*0050*/  IMAD.MOV.U32 R4, RZ, RZ, 0x3 ;  /* 0x00000003ff047424 */ /* 0x000fe200078e00ff */
[----:B------:R-:W-:Y:S01]  /*0060*/  MOV R10, 0x4 ;  /* 0x00000004000a7802 */ /* 0x000fe20000000f00 */
[----:B------:R-:W-:Y:S01]  /*0070*/  IMAD.MOV.U32 R6, RZ, RZ, 0x3 ;  /* 0x00000003ff067424 */ /* 0x000fe200078e00ff */
[----:B------:R-:W-:Y:S01]  /*0080*/  CS2R R8, SRZ ;  /* 0x0000000000087805 */ /* 0x000fe2000001ff00 */
[----:B------:R-:W-:Y:S01]  /*0090*/  IMAD.MOV.U32 R7, RZ, RZ, 0x3 ;  /* 0x00000003ff077424 */ /* 0x000fe200078e00ff */
[----:B------:R-:W0:Y:S01]  /*00a0*/  LDCU UR5, c[0x0][0x450] ;  /* 0x00008a00ff0577ac */ /* 0x000e220008000800 */
[----:B------:R-:W-:Y:S01]  /*00b0*/  IMAD.MOV.U32 R11, RZ, RZ, 0x3 ;  /* 0x00000003ff0b7424 */ /* 0x000fe200078e00ff */
[----:B------:R-:W1:Y:S01]  /*00c0*/  LDC R0, c[0x0][0x360] ;  /* 0x0000d800ff007b82 */ /* 0x000e620000000800 */
[----:B------:R-:W-:Y:S01]  /*00d0*/  HFMA2 R13, -RZ, RZ, 0, 1.78813934326171875e-07 ;  /* 0x00000003ff0d7431 */ /* 0x000fe200000001ff */
[----:B------:R2:W-:Y:S01]  /*00e0*/  STL.128 [R1+0x20], R4 ;  /* 0x0000200401007387 */ /* 0x0005e20000100c00 */
[----:B------:R-:W-:-:S02]  /*00f0*/  IMAD.MOV.U32 R12, RZ, RZ, 0x3 ;  /* 0x00000003ff0c7424 */ /* 0x000fc400078e00ff */
[----:B------:R-:W-:Y:S02]  /*0100*/  HFMA2 R18, -RZ, RZ, 0, 2.384185791015625e-07 ;  /* 0x00000004ff127431 */ /* 0x000fe400000001ff */
[----:B------:R-:W-:Y:S01]  /*0110*/  IMAD.MOV.U32 R14, RZ, RZ, 0x3 ;  /* 0x00000003ff0e7424 */ /* 0x000fe200078e00ff */
[----:B------:R3:W-:Y:S01]  /*0120*/  STL.128 [R1+0x30], R8 ;  /* 0x0000300801007387 */ /* 0x0007e20000100c00 */
[----:B------:R-:W-:Y:S01]  /*0130*/  IMAD.MOV.U32 R15, RZ, RZ, RZ ;  /* 0x000000ffff0f7224 */ /* 0x000fe200078e00ff */
[----:B------:R-:W-:Y:S01]  /*0140*/  MOV R25, 0x4 ;  /* 0x0000000400197802 */ /* 0x000fe20000000f00 */
[----:B------:R-:W-:Y:S01]  /*0150*/  IMAD.MOV.U32 R26, RZ, RZ, 0x2 ;  /* 0x00000002ff1a7424 */ /* 0x000fe200078e00ff */
[----:B------:R-:W-:Y:S01]  /*0160*/  MOV R17, 0x4 ;  /* 0x0000000400117802 */ /* 0x000fe20000000f00 */
[----:B------:R-:W-:Y:S01]  /*0170*/  IMAD.MOV.U32 R24, RZ, RZ, 0x1 ;  /* 0x00000001ff187424 */ /* 0x000fe200078e00ff */
[----:B------:R4:W-:Y:S01]  /*0180*/  STL.128 [R1+0x40], R12 ;  /* 0x0000400c01007387 */ /* 0x0009e20000100c00 */
[----:B------:R-:W-:Y:S01]  /*0190*/  IMAD.MOV.U32 R27, RZ, RZ, RZ ;  /* 0x000000ffff1b7224 */ /* 0x000fe200078e00ff */
[----:B------:R-:W-:Y:S01]  /*01a0*/  MOV R22, 0x4 ;  /* 0x0000000400167802 */ /* 0x000fe20000000f00 */
[----:B------:R-:W-:Y:S01]  /*01b0*/  IMAD.MOV.U32 R19, RZ, RZ, 0x4 ;  /* 0x00000004ff137424 */ /* 0x000fe200078e00ff */
[----:B------:R-:W-:Y:S01]  /*01c0*/  MOV R30, 0x4 ;  /* 0x00000004001e7802 */ /* 0x000fe20000000f00 */
[----:B------:R-:W-:-:S02]  /*01d0*/  IMAD.MOV.U32 R16, RZ, RZ, 0x3 ;  /* 0x00000003ff107424 */ /* 0x000fc400078e00ff */
[----:B--2---:R-:W-:Y:S02]  /*01e0*/  HFMA2 R5, -RZ, RZ, 0, 2.384185791015625e-07 ;  /* 0x00000004ff057431 */ /* 0x004fe400000001ff */
[----:B------:R-:W-:Y:S01]  /*01f0*/  IMAD.MOV.U32 R4, RZ, RZ, 0x4 ;  /* 0x00000004ff047424 */ /* 0x000fe200078e00ff */
[----:B------:R2:W-:Y:S01]  /*0200*/  STL.128 [R1+0x90], R24 ;  /* 0x0000901801007387 */ /* 0x0005e20000100c00 */
[----:B------:R-:W-:Y:S02]  /*0210*/  IMAD.MOV.U32 R6, RZ, RZ, 0x4 ;  /* 0x00000004ff067424 */ /* 0x000fe400078e00ff */
[----:B---3--:R-:W-:Y:S02]  /*0220*/  HFMA2 R11, -RZ, RZ, 0, 0 ;  /* 0x00000000ff0b7431 */ /* 0x008fe400000001ff */
[----:B------:R-:W-:Y:S01]  /*0230*/  IMAD.MOV.U32 R7, RZ, RZ, 0x4 ;  /* 0x00000004ff077424 */ /* 0x000fe200078e00ff */
[----:B------:R-:W-:Y:S01]  /*0240*/  MOV R8, 0x1 ;  /* 0x0000000100087802 */ /* 0x000fe20000000f00 */
[----:B------:R-:W-:Y:S01]  /*0250*/  IMAD.MOV.U32 R9, RZ, RZ, 0x2 ;  /* 0x00000002ff097424 */ /* 0x000fe200078e00ff */
[----:B------:R3:W-:Y:S01]  /*0260*/  STL.128 [R1+0x50], R16 ;  /* 0x0000501001007387 */ /* 0x0007e20000100c00 */
[----:B------:R-:W-:-:S02]  /*0270*/  IMAD.MOV.U32 R10, RZ, RZ, 0x3 ;  /* 0x00000003ff0a7424 */ /* 0x000fc400078e00ff */
[----:B----4-:R-:W-:Y:S02]  /*0280*/  HFMA2 R13, -RZ, RZ, 0, 2.384185791015625e-07 ;  /* 0x00000004ff0d7431 */ /* 0x010fe400000001ff */
[----:B------:R-:W-:Y:S01]  /*0290*/  IMAD.MOV.U32 R20, RZ, RZ, 0x3 ;  /* 0x00000003ff147424 */ /* 0x000fe200078e00ff */
[----:B------:R4:W-:Y:S01]  /*02a0*/  STL.128 [R1+0x70], R4 ;  /* 0x0000700401007387 */ /* 0x0009e20000100c00 */
[----:B------:R-:W-:Y:S02]  /*02b0*/  IMAD.MOV.U32 R21, RZ, RZ, RZ ;  /* 0x000000ffff157224 */ /* 0x000fe400078e00ff */
[----:B------:R-:W-:Y:S01]  /*02c0*/  IMAD.MOV.U32 R23, RZ, RZ, 0x4 ;  /* 0x00000004ff177424 */ /* 0x000fe200078e00ff */
[----:B------:R5:W-:Y:S01]  /*02d0*/  STL.128 [R1+0x80], R8 ;  /* 0x0000800801007387 */ /* 0x000be20000100c00 */
[----:B------:R-:W-:Y:S02]  /*02e0*/  IMAD.MOV.U32 R12, RZ, RZ, 0x2 ;  /* 0x00000002ff0c7424 */ /* 0x000fe400078e00ff */
[----:B--2---:R-:W-:-:S02]  /*02f0*/  HFMA2 R26, -RZ, RZ, 0, 2.98023223876953125e-07 ;  /* 0x00000005ff1a7431 */ /* 0x004fc400000001ff */
[----:B-1----:R-:W-:Y:S01]  /*0300*/  IMAD R0, R0, UR4, R3 ;  /* 0x0000000400007c24 */ /* 0x002fe2000f8e0203 */
[----:B------:R1:W-:Y:S01]  /*0310*/  STL.128 [R1+0x60], R20 ;  /* 0x0000601401007387 */ /* 0x0003e20000100c00 */
[----:B------:R-:W-:Y:S02]  /*0320*/  IMAD.MOV.U32 R28, RZ, RZ, 0x1 ;  /* 0x00000001ff1c7424 */ /* 0x000fe400078e00ff */
[----:B------:R-:W-:Y:S01]  /*0330*/  IMAD.MOV.U32 R29, RZ, RZ, 0x3 ;  /* 0x00000003ff1d7424 */ /* 0x000fe200078e00ff */
[----:B------:R2:W-:Y:S01]  /*0340*/  STL.128 [R1+0xa0], R12 ;  /* 0x0000a00c01007387 */ /* 0x0005e20000100c00 */
[----:B---3--:R-:W-:Y:S01]  /*0350*/  HFMA2 R18, -RZ, RZ, 0, 1.78813934326171875e-07 ;  /* 0x00000003ff127431 */ /* 0x008fe200000001ff */
[----:B0-----:R-:W-:Y:S01]  /*0360*/  ISETP.GE.AND P0, PT, R0, UR5, PT ;  /* 0x0000000500007c0c */ /* 0x001fe2000bf06270 */
[----:B------:R-:W-:Y:S02]  /*0370*/  IMAD.MOV.U32 R16, RZ, RZ, 0x2 ;  /* 0x00000002ff107424 */ /* 0x000fe400078e00ff */
[----:B----4-:R-:W-:-:S02]  /*0380*/  HFMA2 R5, -RZ, RZ, 0, 1.1920928955078125e-07 ;  /* 0x00000002ff057431 */ /* 0x010fc400000001ff */
[----:B------:R-:W-:Y:S01]  /*0390*/  IMAD.MOV.U32 R4, RZ, RZ, 0x1 ;  /* 0x00000001ff047424 */ /* 0x000fe200078e00ff */
[----:B------:R0:W-:Y:S01]  /*03a0*/  STL.128 [R1+0x120], R24 ;  /* 0x0001201801007387 */ /* 0x0001e20000100c00 */
[----:B------:R-:W-:Y:S01]  /*03b0*/  IMAD.MOV.U32 R6, RZ, RZ, 0x3 ;  /* 0x00000003ff067424 */ /* 0x000fe200078e00ff */
[----:B-----5:R-:W-:Y:S01]  /*03c0*/  MOV R10, 0x2 ;  /* 0x00000002000a7802 */ /* 0x020fe20000000f00 */
[----:B------:R-:W-:Y:S01]  /*03d0*/  IMAD.MOV.U32 R9, RZ, RZ, 0x5 ;  /* 0x00000005ff097424 */ /* 0x000fe200078e00ff */
[----:B------:R-:W-:Y:S01]  /*03e0*/  STL.128 [R1+0xc0], RZ ;  /* 0x0000c0ff01007387 */ /* 0x000fe20000100c00 */
[----:B------:R-:W-:Y:S01]  /*03f0*/  IMAD.MOV.U32 R17, RZ, RZ, 0x5 ;  /* 0x00000005ff117424 */ /* 0x000fe200078e00ff */
[----:B-1----:R-:W-:Y:S01]  /*0400*/  MOV R20, 0x4 ;  /* 0x0000000400147802 */ /* 0x002fe20000000f00 */
[----:B------:R-:W-:Y:S01]  /*0410*/  IMAD.MOV.U32 R22, RZ, RZ, 0x5 ;  /* 0x00000005ff167424 */ /* 0x000fe200078e00ff */
[----:B------:R1:W-:Y:S01]  /*0420*/  STL.128 [R1+0xe0], R4 ;  /* 0x0000e00401007387 */ /* 0x0003e20000100c00 */
[----:B------:R-:W-:-:S02]  /*0430*/  IMAD.MOV.U32 R21, RZ, RZ, 0x3 ;  /* 0x00000003ff157424 */ /* 0x000fc400078e00ff */
[----:B--2---:R-:W-:Y:S02]  /*0440*/  HFMA2 R13, -RZ, RZ, 0, 2.98023223876953125e-07 ;  /* 0x00000005ff0d7431 */ /* 0x004fe400000001ff */
[----:B------:R-:W-:Y:S01]  /*0450*/  IMAD.MOV.U32 R23, RZ, RZ, RZ ;  /* 0x000000ffff177224 */ /* 0x000fe200078e00ff */
[----:B------:R2:W-:Y:S01]  /*0460*/  STL.128 [R1+0xf0], R8 ;  /* 0x0000f00801007387 */ /* 0x0005e20000100c00 */
[----:B------:R-:W-:Y:S02]  /*0470*/  IMAD.MOV.U32 R19, RZ, RZ, RZ ;  /* 0x000000ffff137224 */ /* 0x000fe400078e00ff */
[----:B------:R-:W-:Y:S01]  /*0480*/  IMAD.MOV.U32 R14, RZ, RZ, 0x6 ;  /* 0x00000006ff0e7424 */ /* 0x000fe200078e00ff */
[----:B------:R3:W-:Y:S01]  /*0490*/  STL.128 [R1+0x110], R20 ;  /* 0x0001101401007387 */ /* 0x0007e20000100c00 */
[----:B------:R-:W-:Y:S02]  /*04a0*/  IMAD.MOV.U32 R15, RZ, RZ, 0x3 ;  /* 0x00000003ff0f7424 */ /* 0x000fe400078e00ff */
[----:B0-----:R-:W-:-:S02]  /*04b0*/  HFMA2 R25, -RZ, RZ, 0, 3.5762786865234375e-07 ;  /* 0x00000006ff197431 */ /* 0x001fc400000001ff */
[----:B------:R-:W-:Y:S01]  /*04c0*/  IMAD.MOV.U32 R31, RZ, RZ, RZ ;  /* 0x000000ffff1f7224 */ /* 0x000fe200078e00ff */
[----:B------:R0:W-:Y:S01]  /*04d0*/  STL.128 [R1+0x100], R16 ;  /* 0x0001001001007387 */ /* 0x0001e20000100c00 */
[----:B------:R-:W-:Y:S02]  /*04e0*/  IMAD.MOV.U32 R26, RZ, RZ, 0x7 ;  /* 0x00000007ff1a7424 */ /* 0x000fe400078e00ff */
[----:B------:R-:W-:Y:S01]  /*04f0*/  IMAD.MOV.U32 R24, RZ, RZ, 0x2 ;  /* 0x00000002ff187424 */ /* 0x000fe200078e00ff */
[----:B------:R4:W-:Y:S01]  /*0500*/  STL.128 [R1+0x160], R12 ;  /* 0x0001600c01007387 */ /* 0x0009e20000100c00 */
[----:B-1----:R-:W-:Y:S02]  /*0510*/  IMAD.MOV.U32 R7, RZ, RZ, RZ ;  /* 0x000000ffff077224 */ /* 0x002fe400078e00ff */
[----:B------:R-:W-:Y:S01]  /*0520*/  IMAD.MOV.U32 R27, RZ, RZ, 0x3 ;  /* 0x00000003ff1b7424 */ /* 0x000fe200078e00ff */
[----:B--2---:R-:W-:Y:S01]  /*0530*/  MOV R9, 0x4 ;  /* 0x0000000400097802 */ /* 0x004fe20000000f00 */
[----:B------:R-:W-:Y:S01]  /*0540*/  IMAD.MOV.U32 R11, RZ, RZ, 0x2 ;  /* 0x00000002ff0b7424 */ /* 0x000fe200078e00ff */
[----:B------:R1:W-:Y:S01]  /*0550*/  STL.128 [R1+0x140], R4 ;  /* 0x0001400401007387 */ /* 0x0003e20000100c00 */
[----:B------:R-:W-:-:S02]  /*0560*/  IMAD.MOV.U32 R10, RZ, RZ, 0x5 ;  /* 0x00000005ff0a7424 */ /* 0x000fc400078e00ff */
[----:B---3--:R-:W-:Y:S02]  /*0570*/  HFMA2 R20, -RZ, RZ, 0, 5.9604644775390625e-08 ;  /* 0x00000001ff147431 */ /* 0x008fe400000001ff */
[----:B------:R-:W-:Y:S01]  /*0580*/  IMAD.MOV.U32 R21, RZ, RZ, 0x5 ;  /* 0x00000005ff157424 */ /* 0x000fe200078e00ff */
[----:B------:R-:W-:Y:S01]  /*0590*/  MOV R23, 0x2 ;  /* 0x0000000200177802 */ /* 0x000fe20000000f00 */
[----:B------:R-:W-:Y:S01]  /*05a0*/  IMAD.MOV.U32 R22, RZ, RZ, 0x6 ;  /* 0x00000006ff167424 */ /* 0x000fe200078e00ff */
[----:B------:R2:W-:Y:S01]  /*05b0*/  STL.128 [R1+0x150], R8 ;  /* 0x0001500801007387 */ /* 0x0005e20000100c00 */
[----:B0-----:R-:W-:Y:S01]  /*05c0*/  IMAD.MOV.U32 R16, RZ, RZ, 0x1 ;  /* 0x00000001ff107424 */ /* 0x001fe200078e00ff */
[----:B------:R-:W-:Y:S01]  /*05d0*/  MOV R17, 0x3 ;  /* 0x0000000300117802 */ /* 0x000fe20000000f00 */
[----:B------:R-:W-:Y:S01]  /*05e0*/  IMAD.MOV.U32 R18, RZ, RZ, 0x6 ;  /* 0x00000006ff127424 */ /* 0x000fe200078e00ff */
[----:B----4-:R-:W-:Y:S01]  /*05f0*/  MOV R14, 0x8 ;  /* 0x00000008000e7802 */ /* 0x010fe20000000f00 */
[----:B------:R-:W-:Y:S01]  /*0600*/  IMAD.MOV.U32 R19, RZ, RZ, 0x4 ;  /* 0x00000004ff137424 */ /* 0x000fe200078e00ff */
[----:B------:R-:W-:Y:S01]  /*0610*/  STL.128 [R1+0xb0], R28 ;  /* 0x0000b01c01007387 */ /* 0x000fe20000100c00 */
[----:B------:R-:W-:-:S02]  /*0620*/  IMAD.MOV.U32 R13, RZ, RZ, 0x7 ;  /* 0x00000007ff0d7424 */ /* 0x000fc400078e00ff */
[----:B------:R-:W-:Y:S02]  /*0630*/  IMAD.MOV.U32 R12, RZ, RZ, 0x3 ;  /* 0x00000003ff0c7424 */ /* 0x000fe400078e00ff */
[----:B-1----:R-:W-:Y:S02]  /*0640*/  HFMA2 R5, -RZ, RZ, 0, 3.5762786865234375e-07 ;  /* 0x00000006ff057431 */ /* 0x002fe400000001ff */
[----:B------:R-:W-:Y:S01]  /*0650*/  IMAD.MOV.U32 R4, RZ, RZ, 0x4 ;  /* 0x00000004ff047424 */ /* 0x000fe200078e00ff */
[----:B------:R-:W-:Y:S01]  /*0660*/  STL.128 [R1+0x170], R16 ;  /* 0x0001701001007387 */ /* 0x000fe20000100c00 */
[----:B------:R-:W-:Y:S02]  /*0670*/  IMAD.MOV.U32 R6, RZ, RZ, 0x5 ;  /* 0x00000005ff067424 */ /* 0x000fe400078e00ff */
[----:B------:R-:W-:Y:S01]  /*0680*/  IMAD.MOV.U32 R15, RZ, RZ, 0x4 ;  /* 0x00000004ff0f7424 */ /* 0x000fe200078e00ff */
[----:B--2---:R-:W-:Y:S01]  /*0690*/  MOV R9, 0x2 ;  /* 0x0000000200097802 */ /* 0x004fe20000000f00 */
[----:B------:R-:W-:Y:S01]  /*06a0*/  IMAD.MOV.U32 R10, RZ, RZ, 0x3 ;  /* 0x00000003ff0a7424 */ /* 0x000fe200078e00ff */
[----:B------:R0:W-:Y:S01]  /*06b0*/  STL.128 [R1+0x180], R4 ;  /* 0x0001800401007387 */ /* 0x0001e20000100c00 */
[----:B------:R-:W-:-:S03]  /*06c0*/  IMAD.MOV.U32 R11, RZ, RZ, 0x4 ;  /* 0x00000004ff0b7424 */ /* 0x000fc600078e00ff */
[----:B------:R-:W-:Y:S04]  /*06d0*/  STL.128 [R1+0x1b0], R20 ;  /* 0x0001b01401007387 */ /* 0x000fe80000100c00 */
[----:B------:R1:W-:Y:S04]  /*06e0*/  STL.128 [R1+0x1a0], R8 ;  /* 0x0001a00801007387 */ /* 0x0003e80000100c00 */
[----:B------:R2:W-:Y:S01]  /*06f0*/  STL.128 [R1+0x1c0], R24 ;  /* 0x0001c01801007387 */ /* 0x0005e20000100c00 */
[----:B0-----:R-:W-:Y:S01]  /*0700*/  HFMA2 R6, -RZ, RZ, 0, 4.17232513427734375e-07 ;  /* 0x00000007ff067431 */ /* 0x001fe200000001ff */
[----:B------:R-:W-:Y:S01]  /*0710*/  MOV R4, 0x5 ;  /* 0x0000000500047802 */ /* 0x000fe20000000f00 */
[----:B------:R-:W-:Y:S01]  /*0720*/  IMAD.MOV.U32 R5, RZ, RZ, 0x8 ;  /* 0x00000008ff057424 */ /* 0x000fe200078e00ff */
[----:B------:R2:W-:Y:S01]  /*0730*/  STL.128 [R1+0x1d0], R12 ;  /* 0x0001d00c01007387 */ /* 0x0005e20000100c00 */
[----:B------:R-:W-:-:S03]  /*0740*/  IMAD.MOV.U32 R7, RZ, RZ, 0x6 ;  /* 0x00000006ff077424 */ /* 0x000fc600078e00ff */
[----:B------:R2:W-:Y:S01]  /*0750*/  STL.128 [R1+0xd0], RZ ;  /* 0x0000d0ff01007387 */ /* 0x0005e20000100c00 */
[----:B-1----:R-:W-:Y:S02]  /*0760*/  HFMA2 R11, -RZ, RZ, 0, 2.98023223876953125e-07 ;  /* 0x00000005ff0b7431 */ /* 0x002fe400000001ff */
[----:B------:R-:W-:Y:S02]  /*0770*/  IMAD.MOV.U32 R9, RZ, RZ, 0x4 ;  /* 0x00000004ff097424 */ /* 0x000fe400078e00ff */
[----:B------:R-:W-:Y:S01]  /*0780*/  IMAD.MOV.U32 R10, RZ, RZ, 0x8 ;  /* 0x00000008ff0a7424 */ /* 0x000fe200078e00ff */
[----:B------:R2:W-:Y:S04]  /*0790*/  STL.128 [R1+0x1f0], R4 ;  /* 0x0001f00401007387 */ /* 0x0005e80000100c00 */
[----:B------:R2:W-:Y:S04]  /*07a0*/  STL.128 [R1+0x1e0], R8 ;  /* 0x0001e00801007387 */ /* 0x0005e80000100c00 */
[----:B------:R2:W-:Y:S04]  /*07b0*/  STL.128 [R1+0x130], RZ ;  /* 0x000130ff01007387 */ /* 0x0005e80000100c00 */
[----:B------:R2:W-:Y:S01]  /*07c0*/  STL.128 [R1+0x190], RZ ;  /* 0x000190ff01007387 */ /* 0x0005e20000100c00 */
[----:B------:R-:W-:Y:S05]  /*07d0*/  @P0 EXIT ;  /* 0x000000000000094d */ /* 0x000fea0003800000 */
[----:B------:R-:W0:Y:S01]  /*07e0*/  LDC.64 R2, c[0x0][0x438] ;  /* 0x00010e00ff027b82 */ /* 0x000e220000000a00 */
[----:B------:R-:W1:Y:S01]  /*07f0*/  LDCU.64 UR8, c[0x0][0x358] ;  /* 0x00006b00ff0877ac */ /* 0x000e620008000a00 */
[----:B--2---:R-:W-:Y:S01]  /*0800*/  IMAD R5, R0, 0x3, RZ ;  /* 0x0000000300057824 */ /* 0x004fe200078e02ff */
[----:B------:R-:W2:Y:S05]  /*0810*/  LDCU UR6, c[0x0][0x3f4] ;  /* 0x00007e80ff0677ac */ /* 0x000eaa0008000800 */
[----:B------:R-:W3:Y:S01]  /*0820*/  LDC.64 R8, c[0x0][0x3f0] ;  /* 0x0000fc00ff087b82 */ /* 0x000ee20000000a00 */
[----:B------:R-:W-:Y:S01]  /*0830*/  IMAD.MOV.U32 R4, RZ, RZ, 0x1 ;  /* 0x00000001ff047424 */ /* 0x000fe200078e00ff */
[----:B------:R-:W4:Y:S01]  /*0840*/  LDCU.64 UR4, c[0x0][0x3d8] ;  /* 0x00007b00ff0477ac */ /* 0x000f220008000a00 */
[----:B0-----:R-:W-:-:S05]  /*0850*/  IMAD.WIDE R2, R5, 0x8, R2 ;  /* 0x0000000805027825 */ /* 0x001fca00078e0202 */
[----:B-1----:R-:W4:Y:S01]  /*0860*/  LDG.E.64 R36, desc[UR8][R2.64+0x10] ;  /* 0x0000100802247981 */ /* 0x002f22000c1e1b00 */
[----:B--2---:R-:W3:Y:S03]  /*0870*/  MUFU.RCP64H R5, UR6 ;  /* 0x0000000600057d08 */ /* 0x004ee60008001800 */
[----:B------:R-:W5:Y:S04]  /*0880*/  LDG.E.64 R40, desc[UR8][R2.64] ;  /* 0x0000000802287981 */ /* 0x000f68000c1e1b00 */
[----:B------:R0:W5:Y:S01]  /*0890*/  LDG.E.64 R38, desc[UR8][R2.64+0x8] ;  /* 0x0000080802267981 */ /* 0x000162000c1e1b00 */
[----:B------:R-:W-:Y:S01]  /*08a0*/  BSSY.RECONVERGENT B0, `(.L_x_0) ;  /* 0x0000019000007945 */ /* 0x000fe20003800200 */
[C---:B------:R-:W-:Y:S01]  /*08b0*/  VIADD R15, R1.reuse, 0x20 ;  /* 0x00000020010f7836 */ /* 0x040fe20000000000 */
[----:B------:R-:W-:Y:S01]  /*08c0*/  IADD3 R13, PT, PT, R1, 0x80, RZ ;  /* 0x00000080010d7810 */ /* 0x000fe20007ffe0ff */
[----:B---3--:R-:W-:-:S08]  /*08d0*/  DFMA R6, R4, -R8, 1 ;  /* 0x3ff000000406742b */ /* 0x008fd00000000808 */
[----:B------:R-:W-:-:S08]  /*08e0*/  DFMA R6, R6, R6, R6 ;  /* 0x000000060606722b */ /* 0x000fd00000000006 */
[----:B------:R-:W-:-:S08]  /*08f0*/  DFMA R6, R4, R6, R4 ;  /* 0x000000060406722b */ /* 0x000fd00000000004 */
[----:B------:R-:W-:-:S08]  /*0900*/  DFMA R4, R6, -R8, 1 ;  /* 0x3ff000000604742b */ /* 0x000fd00000000808 */
[----:B------:R-:W-:Y:S02]  /*0910*/  DFMA R6, R6, R4, R6 ;  /* 0x000000040606722b */ /* 0x000fe40000000006 */
[----:B----4-:R-:W-:-:S08]  /*0920*/  DADD R4, R36, -UR4 ;  /* 0x8000000424047e29 */ /* 0x010fd00008000000 */
[----:B0-----:R-:W-:Y:S02]  /*0930*/  DMUL R2, R4, R6 ;  /* 0x0000000604027228 */ /* 0x001fe40000000000 */
[----:B------:R-:W-:-:S06]  /*0940*/  FSETP.GEU.AND P1, PT, |R5|, 6.5827683646048100446e-37, PT ;  /* 0x036000000500780b */ /* 0x000fcc0003f2e200 */
[----:B------:R-:W-:-:S08]  /*0950*/  DFMA R8, R2, -R8, R4 ;  /* 0x800000080208722b */ /* 0x000fd00000000004 */
[----:B------:R-:W-:-:S10]  /*0960*/  DFMA R2, R6, R8, R2 ;  /* 0x000000080602722b */ /* 0x000fd40000000002 */
[----:B------:R-:W-:-:S05]  /*0970*/  FFMA R6, RZ, UR6, R3 ;  /* 0x00000006ff067c23 */ /* 0x000fca0008000003 */
[----:B------:R-:W-:-:S13]  /*0980*/  FSETP.GT.AND P0, PT, |R6|, 1.469367938527859385e-39, PT ;  /* 0x001000000600780b */ /* 0x000fda0003f04200 */
[----:B------:R-:W-:Y:S05]  /*0990*/  @P0 BRA P1, `(.L_x_1) ;  /* 0x0000000000240947 */ /* 0x000fea0000800000 */
[----:B------:R-:W0:Y:S01]  /*09a0*/  LDCU.64 UR4, c[0x0][0x3f0] ;  /* 0x00007e00ff0477ac */ /* 0x000e220008000a00 */
[----:B------:R-:W-:Y:S01]  /*09b0*/  IMAD.MOV.U32 R10, RZ, RZ, R4 ;  /* 0x000000ffff0a7224 */ /* 0x000fe200078e0004 */
[----:B------:R-:W-:Y:S01]  /*09c0*/  MOV R4, 0xa10 ;  /* 0x00000a1000047802 */ /* 0x000fe20000000f00 */
[----:B------:R-:W-:Y:S01]  /*09d0*/  IMAD.MOV.U32 R11, RZ, RZ, R5 ;  /* 0x000000ffff0b7224 */ /* 0x000fe200078e0005 */
[----:B0-----:R-:W-:Y:S01]  /*09e0*/  MOV R2, UR4 ;  /* 0x0000000400027c02 */ /* 0x001fe20008000f00 */
[----:B------:R-:W-:-:S07]  /*09f0*/  IMAD.U32 R3, RZ, RZ, UR5 ;  /* 0x00000005ff037e24 */ /* 0x000fce000f8e00ff */
[----:B-----5:R-:W-:Y:S05]  /*0a00*/  CALL.REL.NOINC `($__internal_1_$__cuda_sm20_div_rn_f64_full) ;  /* 0x0000001c008c7944 */ /* 0x020fea0003c00000 */
[----:B------:R-:W-:Y:S01]  /*0a10*/  IMAD.MOV.U32 R2, RZ, RZ, R18 ;  /* 0x000000ffff027224 */ /* 0x000fe200078e0012 */
[----:B------:R-:W-:-:S07]  /*0a20*/  MOV R3, R19 ;  /* 0x0000001300037202 */ /* 0x000fce0000000f00 */
.L_x_1:
[----:B------:R-:W-:Y:S05]  /*0a30*/  BSYNC.RECONVERGENT B0 ;  /* 0x0000000000007941 */ /* 0x000fea0003800200 */
.L_x_0:
[----:B------:R-:W0:Y:S01]  /*0a40*/  LDCU UR6, c[0x0][0x3ec] ;  /* 0x00007d80ff0677ac */ /* 0x000e220008000800 */
[----:B------:R-:W1:Y:S01]  /*0a50*/  LDC.64 R10, c[0x0][0x3e8] ;  /* 0x0000fa00ff0a7b82 */ /* 0x000e620000000a00 */
[----:B------:R-:W-:Y:S01]  /*0a60*/  IMAD.MOV.U32 R4, RZ, RZ, 0x1 ;  /* 0x00000001ff047424 */ /* 0x000fe200078e00ff */
[----:B------:R-:W-:Y:S01]  /*0a70*/  BSSY.RECONVERGENT B0, `(.L_x_2) ;  /* 0x000001a000007945 */ /* 0x000fe20003800200 */
[----:B------:R-:W2:Y:S01]  /*0a80*/  LDCU.64 UR4, c[0x0][0x3d0] ;  /* 0x00007a00ff0477ac */ /* 0x000ea20008000a00 */
[----:B0-----:R-:W1:Y:S01]  /*0a90*/  MUFU.RCP64H R5, UR6 ;  /* 0x0000000600057d08 */ /* 0x001e620008001800 */
[----:B--2--5:R-:W-:-:S10]  /*0aa0*/  DADD R8, R38, -UR4 ;  /* 0x8000000426087e29 */ /* 0x024fd40008000000 */
[----:B------:R-:W-:Y:S01]  /*0ab0*/  FSETP.GEU.AND P1, PT, |R9|, 6.5827683646048100446e-37, PT ;  /* 0x036000000900780b */ /* 0x000fe20003f2e200 */
[----:B-1----:R-:W-:-:S08]  /*0ac0*/  DFMA R6, R4, -R10, 1 ;  /* 0x3ff000000406742b */ /* 0x002fd0000000080a */
[----:B------:R-:W-:-:S08]  /*0ad0*/  DFMA R6, R6, R6, R6 ;  /* 0x000000060606722b */ /* 0x000fd00000000006 */
[----:B------:R-:W-:-:S08]  /*0ae0*/  DFMA R6, R4, R6, R4 ;  /* 0x000000060406722b */ /* 0x000fd00000000004 */
[----:B------:R-:W-:-:S08]  /*0af0*/  DFMA R4, R6, -R10, 1 ;  /* 0x3ff000000604742b */ /* 0x000fd0000000080a */
[----:B------:R-:W-:-:S08]  /*0b00*/  DFMA R4, R6, R4, R6 ;  /* 0x000000040604722b */ /* 0x000fd00000000006 */
[----:B------:R-:W-:-:S08]  /*0b10*/  DMUL R6, R8, R4 ;  /* 0x0000000408067228 */ /* 0x000fd00000000000 */
[----:B------:R-:W-:-:S08]  /*0b20*/  DFMA R10, R6, -R10, R8 ;  /* 0x8000000a060a722b */ /* 0x000fd00000000008 */
[----:B------:R-:W-:Y:S01]  /*0b30*/  DFMA R4, R4, R10, R6 ;  /* 0x0000000a0404722b */ /* 0x000fe20000000006 */
[----:B------:R0:W1:Y:S09]  /*0b40*/  F2I.F64.TRUNC R6, R2 ;  /* 0x0000000200067311 */ /* 0x000072000030d100 */
[----:B------:R-:W-:-:S05]  /*0b50*/  FFMA R7, RZ, UR6, R5 ;  /* 0x00000006ff077c23 */ /* 0x000fca0008000005 */
[----:B------:R-:W-:-:S13]  /*0b60*/  FSETP.GT.AND P0, PT, |R7|, 1.469367938527859385e-39, PT ;  /* 0x001000000700780b */ /* 0x000fda0003f04200 */
[----:B01----:R-:W-:Y:S05]  /*0b70*/  @P0 BRA P1, `(.L_x_3) ;  /* 0x0000000000240947 */ /* 0x003fea0000800000 */
[----:B------:R-:W0:Y:S01]  /*0b80*/  LDCU.64 UR4, c[0x0][0x3e8] ;  /* 0x00007d00ff0477ac */ /* 0x000e220008000a00 */
[----:B------:R-:W-:Y:S01]  /*0b90*/  IMAD.MOV.U32 R10, RZ, RZ, R8 ;  /* 0x000000ffff0a7224 */ /* 0x000fe200078e0008 */
[----:B------:R-:W-:Y:S02]  /*0ba0*/  MOV R11, R9 ;  /* 0x00000009000b7202 */ /* 0x000fe40000000f00 */
[----:B------:R-:W-:Y:S01]  /*0bb0*/  MOV R4, 0xbf0 ;  /* 0x00000bf000047802 */ /* 0x000fe20000000f00 */
[----:B0-----:R-:W-:Y:S02]  /*0bc0*/  IMAD.U32 R2, RZ, RZ, UR4 ;  /* 0x00000004ff027e24 */ /* 0x001fe4000f8e00ff */
[----:B------:R-:W-:-:S07]  /*0bd0*/  IMAD.U32 R3, RZ, RZ, UR5 ;  /* 0x00000005ff037e24 */ /* 0x000fce000f8e00ff */
[----:B------:R-:W-:Y:S05]  /*0be0*/  CALL.REL.NOINC `($__internal_1_$__cuda_sm20_div_rn_f64_full) ;  /* 0x0000001c00147944 */ /* 0x000fea0003c00000 */
[----:B------:R-:W-:Y:S01]  /*0bf0*/  MOV R4, R18 ;  /* 0x0000001200047202 */ /* 0x000fe20000000f00 */
[----:B------:R-:W-:-:S07]  /*0c00*/  IMAD.MOV.U32 R5, RZ, RZ, R19 ;  /* 0x000000ffff057224 */ /* 0x000fce00078e0013 */
.L_x_3:
[----:B------:R-:W-:Y:S05]  /*0c10*/  BSYNC.RECONVERGENT B0 ;  /* 0x0000000000007941 */ /* 0x000fea0003800200 */
.L_x_2:
[----:B------:R-:W0:Y:S01]  /*0c20*/  LDCU UR6, c[0x0][0x3e4] ;  /* 0x00007c80ff0677ac */ /* 0x000e220008000800 */
[----:B------:R-:W1:Y:S01]  /*0c30*/  LDC.64 R16, c[0x0][0x3e0] ;  /* 0x0000f800ff107b82 */ /* 0x000e620000000a00 */
[----:B------:R-:W-:Y:S01]  /*0c40*/  HFMA2 R2, -RZ, RZ, 0, 5.9604644775390625e-08 ;  /* 0x00000001ff027431 */ /* 0x000fe200000001ff */
[----:B------:R2:W3:Y:S01]  /*0c50*/  F2I.F64.TRUNC R5, R4 ;  /* 0x0000000400057311 */ /* 0x0004e2000030d100 */
[----:B------:R-:W4:Y:S01]  /*0c60*/  LDCU.64 UR4, c[0x0][0x3c8] ;  /* 0x00007900ff0477ac */ /* 0x000f220008000a00 */
[----:B------:R-:W-:Y:S06]  /*0c70*/  BSSY.RECONVERGENT B0, `(.L_x_4) ;  /* 0x0000018000007945 */ /* 0x000fec0003800200 */
[----:B0-----:R-:W1:Y:S02]  /*0c80*/  MUFU.RCP64H R3, UR6 ;  /* 0x0000000600037d08 */ /* 0x001e640008001800 */
[----:B-1----:R-:W-:-:S08]  /*0c90*/  DFMA R8, R2, -R16, 1 ;  /* 0x3ff000000208742b */ /* 0x002fd00000000810 */
[----:B------:R-:W-:-:S08]  /*0ca0*/  DFMA R8, R8, R8, R8 ;  /* 0x000000080808722b */ /* 0x000fd00000000008 */
[----:B------:R-:W-:Y:S02]  /*0cb0*/  DFMA R2, R2, R8, R2 ;  /* 0x000000080202722b */ /* 0x000fe40000000002 */
[----:B----4-:R-:W-:-:S06]  /*0cc0*/  DADD R8, R40, -UR4 ;  /* 0x8000000428087e29 */ /* 0x010fcc0008000000 */
[----:B------:R-:W-:-:S04]  /*0cd0*/  DFMA R10, R2, -R16, 1 ;  /* 0x3ff00000020a742b */ /* 0x000fc80000000810 */
[----:B------:R-:W-:-:S04]  /*0ce0*/  FSETP.GEU.AND P1, PT, |R9|, 6.5827683646048100446e-37, PT ;  /* 0x036000000900780b */ /* 0x000fc80003f2e200 */
[----:B------:R-:W-:-:S08]  /*0cf0*/  DFMA R2, R2, R10, R2 ;  /* 0x0000000a0202722b */ /* 0x000fd00000000002 */
[----:B------:R-:W-:-:S08]  /*0d00*/  DMUL R10, R8, R2 ;  /* 0x00000002080a7228 */ /* 0x000fd00000000000 */
[----:B------:R-:W-:-:S08]  /*0d10*/  DFMA R16, R10, -R16, R8 ;  /* 0x800000100a10722b */ /* 0x000fd00000000008 */
[----:B------:R-:W-:-:S10]  /*0d20*/  DFMA R2, R2, R16, R10 ;  /* 0x000000100202722b */ /* 0x000fd4000000000a */
[----:B------:R-:W-:-:S05]  /*0d30*/  FFMA R7, RZ, UR6, R3 ;  /* 0x00000006ff077c23 */ /* 0x000fca0008000003 */
[----:B------:R-:W-:-:S13]  /*0d40*/  FSETP.GT.AND P0, PT, |R7|, 1.469367938527859385e-39, PT ;  /* 0x001000000700780b */ /* 0x000fda0003f04200 */
[----:B--23--:R-:W-:Y:S05]  /*0d50*/  @P0 BRA P1, `(.L_x_5) ;  /* 0x0000000000240947 */ /* 0x00cfea0000800000 */
[----:B------:R-:W0:Y:S01]  /*0d60*/  LDCU.64 UR4, c[0x0][0x3e0] ;  /* 0x00007c00ff0477ac */ /* 0x000e220008000a00 */
[----:B------:R-:W-:Y:S01]  /*0d70*/  IMAD.MOV.U32 R10, RZ, RZ, R8 ;  /* 0x000000ffff0a7224 */ /* 0x000fe200078e0008 */
[----:B------:R-:W-:Y:S02]  /*0d80*/  MOV R11, R9 ;  /* 0x00000009000b7202 */ /* 0x000fe40000000f00 */
[----:B------:R-:W-:Y:S01]  /*0d90*/  MOV R4, 0xdd0 ;  /* 0x00000dd000047802 */ /* 0x000fe20000000f00 */
[----:B0-----:R-:W-:Y:S01]  /*0da0*/  IMAD.U32 R2, RZ, RZ, UR4 ;  /* 0x00000004ff027e24 */ /* 0x001fe2000f8e00ff */
[----:B------:R-:W-:-:S07]  /*0db0*/  MOV R3, UR5 ;  /* 0x0000000500037c02 */ /* 0x000fce0008000f00 */
[----:B------:R-:W-:Y:S05]  /*0dc0*/  CALL.REL.NOINC `($__internal_1_$__cuda_sm20_div_rn_f64_full) ;  /* 0x00000018009c7944 */ /* 0x000fea0003c00000 */
[----:B------:R-:W-:Y:S01]  /*0dd0*/  IMAD.MOV.U32 R2, RZ, RZ, R18 ;  /* 0x000000ffff027224 */ /* 0x000fe200078e0012 */
[----:B------:R-:W-:-:S07]  /*0de0*/  MOV R3, R19 ;  /* 0x0000001300037202 */ /* 0x000fce0000000f00 */
.L_x_5:
[----:B------:R-:W-:Y:S05]  /*0df0*/  BSYNC.RECONVERGENT B0 ;  /* 0x0000000000007941 */ /* 0x000fea0003800200 */
.L_x_4:
[----:B------:R-:W0:Y:S01]  /*0e00*/  LDCU UR6, c[0x0][0x3c0] ;  /* 0x00007800ff0677ac */ /* 0x000e220008000800 */
[----:B------:R-:W1:Y:S01]  /*0e10*/  F2I.F64.TRUNC R4, R2 ;  /* 0x0000000200047311 */ /* 0x000e62000030d100 */
[----:B------:R-:W2:Y:S01]  /*0e20*/  LDCU.64 UR4, c[0x0][0x3b8] ;  /* 0x00007700ff0477ac */ /* 0x000ea20008000a00 */
[----:B0-----:R-:W-:Y:S02]  /*0e30*/  ISETP.GE.AND P0, PT, R6, UR6, PT ;  /* 0x0000000606007c0c */ /* 0x001fe4000bf06270 */
[C---:B--2---:R-:W-:Y:S02]  /*0e40*/  ISETP.GE.AND P2, PT, R5.reuse, UR5, PT ;  /* 0x0000000505007c0c */ /* 0x044fe4000bf46270 */
[----:B-1----:R-:W-:Y:S02]  /*0e50*/  ISETP.GE.AND P1, PT, R4, UR4, PT ;  /* 0x0000000404007c0c */ /* 0x002fe4000bf26270 */
[----:B------:R-:W-:Y:S02]  /*0e60*/  ISETP.GT.AND P0, PT, R6, -0x1, !P0 ;  /* 0xffffffff0600780c */ /* 0x000fe40004704270 */
[----:B------:R-:W-:-:S02]  /*0e70*/  ISETP.GT.AND P2, PT, R5, -0x1, !P2 ;  /* 0xffffffff0500780c */ /* 0x000fc40005744270 */
[----:B------:R-:W-:-:S04]  /*0e80*/  ISETP.GT.AND P1, PT, R4, -0x1, !P1 ;  /* 0xffffffff0400780c */ /* 0x000fc80004f24270 */
[----:B------:R-:W-:-:S13]  /*0e90*/  PLOP3.LUT P0, PT, P1, P0, P2, 0x80, 0x0 ;  /* 0x000000000000781c */ /* 0x000fda0000f01020 */
[----:B------:R-:W-:Y:S05]  /*0ea0*/  @!P0 EXIT ;  /* 0x000000000000894d */ /* 0x000fea0003800000 */
[----:B------:R-:W0:Y:S01]  /*0eb0*/  LDC.64 R2, c[0x0][0x3b0] ;  /* 0x0000ec00ff027b82 */ /* 0x000e220000000a00 */
[----:B------:R-:W-:-:S04]  /*0ec0*/  IMAD R5, R6, UR5, R5 ;  /* 0x0000000506057c24 */ /* 0x000fc8000f8e0205 */
[----:B------:R-:W-:-:S04]  /*0ed0*/  IMAD R5, R5, UR4, R4 ;  /* 0x0000000405057c24 */ /* 0x000fc8000f8e0204 */
[----:B0-----:R-:W-:-:S05]  /*0ee0*/  IMAD.WIDE R2, R5, 0x4, R2 ;  /* 0x0000000405027825 */ /* 0x001fca00078e0202 */
[----:B------:R-:W2:Y:S02]  /*0ef0*/  LDG.E R12, desc[UR8][R2.64] ;  /* 0x00000008020c7981 */ /* 0x000ea4000c1e1900 */
[----:B--2---:R-:W-:-:S13]  /*0f00*/  ISETP.GE.AND P0, PT, R12, RZ, PT ;  /* 0x000000ff0c00720c */ /* 0x004fda0003f06270 */
[----:B------:R-:W-:Y:S05]  /*0f10*/  @!P0 EXIT ;  /* 0x000000000000894d */ /* 0x000fea0003800000 */
[----:B------:R-:W0:Y:S01]  /*0f20*/  LDC.64 R2, c[0x0][0x3f8] ;  /* 0x0000fe00ff027b82 */ /* 0x000e220000000a00 */
[----:B------:R-:W-:Y:S01]  /*0f30*/  IMAD R5, R12, 0x3, RZ ;  /* 0x000000030c057824 */ /* 0x000fe200078e02ff */
[----:B------:R-:W1:Y:S01]  /*0f40*/  LDCU.64 UR4, c[0x0][0x408] ;  /* 0x00008100ff0477ac */ /* 0x000e620008000a00 */
[----:B------:R-:W2:Y:S02]  /*0f50*/  LDCU UR6, c[0x0][0x410] ;  /* 0x00008200ff0677ac */ /* 0x000ea40008000800 */
[----:B0-----:R-:W-:-:S05]  /*0f60*/  IMAD.WIDE.U32 R2, R5, 0x8, R2 ;  /* 0x0000000805027825 */ /* 0x001fca00078e0002 */
[----:B------:R0:W5:Y:S04]  /*0f70*/  LDG.E.64 R34, desc[UR8][R2.64] ;  /* 0x0000000802227981 */ /* 0x000168000c1e1b00 */
[----:B------:R0:W5:Y:S04]  /*0f80*/  LDG.E.64 R22, desc[UR8][R2.64+0x8] ;  /* 0x0000080802167981 */ /* 0x000168000c1e1b00 */
[----:B------:R0:W5:Y:S01]  /*0f90*/  LDG.E.64 R20, desc[UR8][R2.64+0x10] ;  /* 0x0000100802147981 */ /* 0x000162000c1e1b00 */
[----:B-1----:R-:W-:Y:S01]  /*0fa0*/  UIADD3 UR4, UPT, UPT, UR5, UR4, URZ ;  /* 0x0000000405047290 */ /* 0x002fe2000fffe0ff */
[----:B------:R-:W-:Y:S01]  /*0fb0*/  IMAD.MOV.U32 R14, RZ, RZ, -0x3 ;  /* 0xfffffffdff0e7424 */ /* 0x000fe200078e00ff */
[----:B------:R-:W-:-:S02]  /*0fc0*/  IADD3 R16, PT, PT, R1, 0x200, RZ ;  /* 0x0000020001107810 */ /* 0x000fc40007ffe0ff */
[----:B--2---:R-:W-:-:S12]  /*0fd0*/  UIADD3 UR5, UPT, UPT, UR4, UR6, URZ ;  /* 0x0000000604057290 */ /* 0x004fd8000fffe0ff */
.L_x_29:
[----:B01234-:R-:W1:Y:S01]  /*0fe0*/  LDC R5, c[0x0][0x408] ;  /* 0x00010200ff057b82 */ /* 0x01fe620000000800 */
[----:B------:R-:W-:Y:S01]  /*0ff0*/  BSSY.RECONVERGENT B0, `(.L_x_6) ;  /* 0x0000043000007945 */ /* 0x000fe20003800200 */
[----:B-1----:R-:W-:-:S13]  /*1000*/  ISETP.GE.AND P0, PT, R12, R5, PT ;  /* 0x000000050c00720c */ /* 0x002fda0003f06270 */
[----:B------:R-:W-:Y:S05]  /*1010*/  @P0 BRA `(.L_x_7) ;  /* 0x00000000002c0947 */ /* 0x000fea0003800000 */
[----:B------:R-:W1:Y:S01]  /*1020*/  LDC.64 R8, c[0x0][0x380] ;  /* 0x0000e000ff087b82 */ /* 0x000e620000000a00 */
[----:B0-----:R-:W-:-:S04]  /*1030*/  IMAD.SHL.U32 R3, R12, 0x4, RZ ;  /* 0x000000040c037824 */ /* 0x001fc800078e00ff */
[----:B-1----:R-:W-:-:S05]  /*1040*/  IMAD.WIDE.U32 R8, R3, 0x4, R8 ;  /* 0x0000000403087825 */ /* 0x002fca00078e0008 */
[----:B------:R-:W2:Y:S04]  /*1050*/  LDG.E R4, desc[UR8][R8.64] ;  /* 0x0000000808047981 */ /* 0x000ea8000c1e1900 */
[----:B------:R-:W2:Y:S04]  /*1060*/  LDG.E R5, desc[UR8][R8.64+0x4] ;  /* 0x0000040808057981 */ /* 0x000ea8000c1e1900 */
[----:B------:R-:W2:Y:S04]  /*1070*/  LDG.E R6, desc[UR8][R8.64+0x8] ;  /* 0x0000080808067981 */ /* 0x000ea8000c1e1900 */
[----:B------:R-:W2:Y:S01]  /*1080*/  LDG.E R7, desc[UR8][R8.64+0xc] ;  /* 0x00000c0808077981 */ /* 0x000ea2000c1e1900 */
[----:B------:R-:W-:-:S02]  /*1090*/  HFMA2 R2, -RZ, RZ, 0, 0 ;  /* 0x00000000ff027431 */ /* 0x000fc400000001ff */
[----:B------:R-:W-:Y:S01]  /*10a0*/  IMAD.MOV.U32 R3, RZ, RZ, 0x4 ;  /* 0x00000004ff037424 */ /* 0x000fe200078e00ff */
[----:B--2---:R0:W-:Y:S01]  /*10b0*/  STL.128 [R1], R4 ;  /* 0x0000000401007387 */ /* 0x0041e20000100c00 */
[----:B------:R-:W-:Y:S05]  /*10c0*/  BRA `(.L_x_8) ;  /* 0x0000000000d47947 */ /* 0x000fea0003800000 */
.L_x_7:
[----:B------:R-:W-:-:S13]  /*10d0*/  ISETP.GE.AND P0, PT, R12, UR4, PT ;  /* 0x000000040c007c0c */ /* 0x000fda000bf06270 */
[----:B------:R-:W-:Y:S05]  /*10e0*/  @P0 BRA `(.L_x_9) ;  /* 0x0000000000380947 */ /* 0x000fea0003800000 */
[----:B------:R-:W1:Y:S01]  /*10f0*/  LDC.64 R10, c[0x0][0x388] ;  /* 0x0000e200ff0a7b82 */ /* 0x000e620000000a00 */
[----:B0-----:R-:W-:-:S05]  /*1100*/  IADD3 R2, PT, PT, R12, -R5, RZ ;  /* 0x800000050c027210 */ /* 0x001fca0007ffe0ff */
[----:B------:R-:W-:-:S04]  /*1110*/  IMAD R3, R2, 0x5, RZ ;  /* 0x0000000502037824 */ /* 0x000fc800078e02ff */
[----:B-1----:R-:W-:-:S05]  /*1120*/  IMAD.WIDE R10, R3, 0x4, R10 ;  /* 0x00000004030a7825 */ /* 0x002fca00078e020a */
[----:B------:R-:W2:Y:S04]  /*1130*/  LDG.E R4, desc[UR8][R10.64] ;  /* 0x000000080a047981 */ /* 0x000ea8000c1e1900 */
[----:B------:R-:W2:Y:S04]  /*1140*/  LDG.E R5, desc[UR8][R10.64+0x4] ;  /* 0x000004080a057981 */ /* 0x000ea8000c1e1900 */
[----:B------:R-:W2:Y:S04]  /*1150*/  LDG.E R6, desc[UR8][R10.64+0x8] ;  /* 0x000008080a067981 */ /* 0x000ea8000c1e1900 */
[----:B------:R-:W2:Y:S04]  /*1160*/  LDG.E R7, desc[UR8][R10.64+0xc] ;  /* 0x00000c080a077981 */ /* 0x000ea8000c1e1900 */
[----:B------:R-:W3:Y:S01]  /*1170*/  LDG.E R8, desc[UR8][R10.64+0x10] ;  /* 0x000010080a087981 */ /* 0x000ee2000c1e1900 */
[----:B------:R-:W-:Y:S01]  /*1180*/  IMAD.MOV.U32 R2, RZ, RZ, 0x1 ;  /* 0x00000001ff027424 */ /* 0x000fe200078e00ff */
[----:B------:R-:W-:-:S02]  /*1190*/  MOV R3, 0x5 ;  /* 0x0000000500037802 */ /* 0x000fc40000000f00 */
[----:B--2---:R1:W-:Y:S04]  /*11a0*/  STL.128 [R1], R4 ;  /* 0x0000000401007387 */ /* 0x0043e80000100c00 */
[----:B---3--:R1:W-:Y:S01]  /*11b0*/  STL [R1+0x10], R8 ;  /* 0x0000100801007387 */ /* 0x0083e20000100800 */
[----:B------:R-:W-:Y:S05]  /*11c0*/  BRA `(.L_x_8) ;  /* 0x0000000000947947 */ /* 0x000fea0003800000 */
.L_x_9:
[----:B------:R-:W-:-:S13]  /*11d0*/  ISETP.GE.AND P0, PT, R12, UR5, PT ;  /* 0x000000050c007c0c */ /* 0x000fda000bf06270 */
[----:B------:R-:W-:Y:S05]  /*11e0*/  @P0 BRA `(.L_x_10) ;  /* 0x00000000003c0947 */ /* 0x000fea0003800000 */
[----:B------:R-:W1:Y:S01]  /*11f0*/  LDC.64 R10, c[0x0][0x390] ;  /* 0x0000e400ff0a7b82 */ /* 0x000e620000000a00 */
[----:B0-----:R-:W-:-:S04]  /*1200*/  VIADD R2, R12, -UR4 ;  /* 0x800000040c027c36 */ /* 0x001fc80008000000 */
[----:B------:R-:W-:-:S04]  /*1210*/  IMAD R3, R2, 0x6, RZ ;  /* 0x0000000602037824 */ /* 0x000fc800078e02ff */
[----:B-1----:R-:W-:-:S05]  /*1220*/  IMAD.WIDE R10, R3, 0x4, R10 ;  /* 0x00000004030a7825 */ /* 0x002fca00078e020a */
[----:B------:R-:W2:Y:S04]  /*1230*/  LDG.E R8, desc[UR8][R10.64+0x10] ;  /* 0x000010080a087981 */ /* 0x000ea8000c1e1900 */
[----:B------:R-:W3:Y:S04]  /*1240*/  LDG.E R4, desc[UR8][R10.64] ;  /* 0x000000080a047981 */ /* 0x000ee8000c1e1900 */
[----:B------:R-:W3:Y:S04]  /*1250*/  LDG.E R5, desc[UR8][R10.64+0x4] ;  /* 0x000004080a057981 */ /* 0x000ee8000c1e1900 */
[----:B------:R-:W3:Y:S04]  /*1260*/  LDG.E R6, desc[UR8][R10.64+0x8] ;  /* 0x000008080a067981 */ /* 0x000ee8000c1e1900 */
[----:B------:R-:W3:Y:S04]  /*1270*/  LDG.E R7, desc[UR8][R10.64+0xc] ;  /* 0x00000c080a077981 */ /* 0x000ee8000c1e1900 */
[----:B------:R-:W2:Y:S01]  /*1280*/  LDG.E R9, desc[UR8][R10.64+0x14] ;  /* 0x000014080a097981 */ /* 0x000ea2000c1e1900 */
[----:B------:R-:W-:-:S02]  /*1290*/  HFMA2 R2, -RZ, RZ, 0, 1.1920928955078125e-07 ;  /* 0x00000002ff027431 */ /* 0x000fc400000001ff */
[----:B------:R-:W-:Y:S01]  /*12a0*/  IMAD.MOV.U32 R3, RZ, RZ, 0x5 ;  /* 0x00000005ff037424 */ /* 0x000fe200078e00ff */
[----:B---3--:R3:W-:Y:S04]  /*12b0*/  STL.128 [R1], R4 ;  /* 0x0000000401007387 */ /* 0x0087e80000100c00 */
[----:B--2---:R3:W-:Y:S01]  /*12c0*/  STL.64 [R1+0x10], R8 ;  /* 0x0000100801007387 */ /* 0x0047e20000100a00 */
[----:B------:R-:W-:Y:S05]  /*12d0*/  BRA `(.L_x_8) ;  /* 0x0000000000507947 */ /* 0x000fea0003800000 */
.L_x_10:
[----:B------:R-:W1:Y:S02]  /*12e0*/  LDCU UR6, c[0x0][0x414] ;  /* 0x00008280ff0677ac */ /* 0x000e640008000800 */
[----:B-1----:R-:W-:-:S06]  /*12f0*/  UIADD3 UR6, UPT, UPT, UR5, UR6, URZ ;  /* 0x0000000605067290 */ /* 0x002fcc000fffe0ff */
[----:B------:R-:W-:-:S13]  /*1300*/  ISETP.GE.AND P0, PT, R12, UR6, PT ;  /* 0x000000060c007c0c */ /* 0x000fda000bf06270 */
[----:B------:R-:W-:Y:S05]  /*1310*/  @P0 BRA `(.L_x_8) ;  /* 0x0000000000400947 */ /* 0x000fea0003800000 */
[----:B------:R-:W1:Y:S01]  /*1320*/  LDC.64 R18, c[0x0][0x398] ;  /* 0x0000e600ff127b82 */ /* 0x000e620000000a00 */
[----:B0-----:R-:W-:-:S05]  /*1330*/  IADD3 R2, PT, PT, R12, -UR5, RZ ;  /* 0x800000050c027c10 */ /* 0x001fca000fffe0ff */
[----:B------:R-:W-:-:S04]  /*1340*/  IMAD.SHL.U32 R3, R2, 0x8, RZ ;  /* 0x0000000802037824 */ /* 0x000fc800078e00ff */
[----:B-1----:R-:W-:-:S05]  /*1350*/  IMAD.WIDE R18, R3, 0x4, R18 ;  /* 0x0000000403127825 */ /* 0x002fca00078e0212 */
[----:B------:R-:W2:Y:S04]  /*1360*/  LDG.E R4, desc[UR8][R18.64] ;  /* 0x0000000812047981 */ /* 0x000ea8000c1e1900 */
[----:B------:R-:W2:Y:S04]  /*1370*/  LDG.E R5, desc[UR8][R18.64+0x4] ;  /* 0x0000040812057981 */ /* 0x000ea8000c1e1900 */
[----:B------:R-:W2:Y:S04]  /*1380*/  LDG.E R6, desc[UR8][R18.64+0x8] ;  /* 0x0000080812067981 */ /* 0x000ea8000c1e1900 */
[----:B------:R-:W2:Y:S04]  /*1390*/  LDG.E R7, desc[UR8][R18.64+0xc] ;  /* 0x00000c0812077981 */ /* 0x000ea8000c1e1900 */
[----:B------:R-:W3:Y:S04]  /*13a0*/  LDG.E R8, desc[UR8][R18.64+0x10] ;  /* 0x0000100812087981 */ /* 0x000ee8000c1e1900 */
[----:B------:R-:W3:Y:S04]  /*13b0*/  LDG.E R9, desc[UR8][R18.64+0x14] ;  /* 0x0000140812097981 */ /* 0x000ee8000c1e1900 */
[----:B------:R-:W3:Y:S04]  /*13c0*/  LDG.E R10, desc[UR8][R18.64+0x18] ;  /* 0x00001808120a7981 */ /* 0x000ee8000c1e1900 */
[----:B------:R-:W3:Y:S01]  /*13d0*/  LDG.E R11, desc[UR8][R18.64+0x1c] ;  /* 0x00001c08120b7981 */ /* 0x000ee2000c1e1900 */
[----:B------:R-:W-:Y:S01]  /*13e0*/  MOV R2, 0x3 ;  /* 0x0000000300027802 */ /* 0x000fe20000000f00 */
[----:B------:R-:W-:-:S02]  /*13f0*/  IMAD.MOV.U32 R3, RZ, RZ, 0x6 ;  /* 0x00000006ff037424 */ /* 0x000fc400078e00ff */
[----:B--2---:R2:W-:Y:S04]  /*1400*/  STL.128 [R1], R4 ;  /* 0x0000000401007387 */ /* 0x0045e80000100c00 */
[----:B---3--:R2:W-:Y:S02]  /*1410*/  STL.128 [R1+0x10], R8 ;  /* 0x0000100801007387 */ /* 0x0085e40000100c00 */
.L_x_8:
[----:B------:R-:W-:Y:S05]  /*1420*/  BSYNC.RECONVERGENT B0 ;  /* 0x0000000000007941 */ /* 0x000fea0003800200 */
.L_x_6:
[----:B------:R-:W-:Y:S01]  /*1430*/  HFMA2 R17, -RZ, RZ, 0, 0 ;  /* 0x00000000ff117431 */ /* 0x000fe200000001ff */
[----:B------:R-:W-:Y:S06]  /*1440*/  BSSY.RECONVERGENT B1, `(.L_x_11) ;  /* 0x00000e9000017945 */ /* 0x000fec0003800200 */
.L_x_25:
[----:B0123--:R-:W0:Y:S01]  /*1450*/  LDC.64 R4, c[0x0][0x3a0] ;  /* 0x0000e800ff047b82 */ /* 0x00fe220000000a00 */
[----:B------:R-:W-:-:S04]  /*1460*/  IMAD R7, R12, 0x6, R17 ;  /* 0x000000060c077824 */ /* 0x000fc800078e0211 */
[----:B0-----:R-:W-:-:S05]  /*1470*/  IMAD.WIDE R4, R7, 0x4, R4 ;  /* 0x0000000407047825 */ /* 0x001fca00078e0204 */
[----:B------:R-:W2:Y:S01]  /*1480*/  LDG.E R19, desc[UR8][R4.64] ;  /* 0x0000000804137981 */ /* 0x000ea2000c1e1900 */
[----:B------:R-:W-:Y:S01]  /*1490*/  BSSY.RECONVERGENT B0, `(.L_x_12) ;  /* 0x00000e0000007945 */ /* 0x000fe20003800200 */
[----:B------:R-:W-:Y:S02]  /*14a0*/  PLOP3.LUT P0, PT, PT, PT, PT, 0x80, 0x8 ;  /* 0x000000000008781c */ /* 0x000fe40003f0f070 */
[----:B--2---:R-:W-:-:S13]  /*14b0*/  ISETP.NE.AND P1, PT, R19, R14, PT ;  /* 0x0000000e1300720c */ /* 0x004fda0003f25270 */
[----:B------:R-:W-:Y:S05]  /*14c0*/  @!P1 BRA `(.L_x_13) ;  /* 0x0000000c00709947 */ /* 0x000fea0003800000 */
[----:B------:R-:W-:-:S04]  /*14d0*/  IMAD R4, R2, 0x18, R15 ;  /* 0x0000001802047824 */ /* 0x000fc800078e020f */
[----:B------:R-:W-:-:S05]  /*14e0*/  IMAD R4, R17, 0x4, R4 ;  /* 0x0000000411047824 */ /* 0x000fca00078e0204 */
[----:B------:R-:W2:Y:S01]  /*14f0*/  LDL R18, [R4] ;  /* 0x0000000004127983 */ /* 0x000ea20000100800 */
[----:B------:R-:W-:Y:S01]  /*1500*/  BSSY.RECONVERGENT B2, `(.L_x_14) ;  /* 0x0000064000027945 */ /* 0x000fe20003800200 */
[----:B------:R-:W-:Y:S02]  /*1510*/  MOV R32, R12 ;  /* 0x0000000c00207202 */ /* 0x000fe40000000f00 */
[----:B--2---:R-:W-:-:S13]  /*1520*/  ISETP.GE.AND P1, PT, R18, 0x1, PT ;  /* 0x000000011200780c */ /* 0x004fda0003f26270 */
[----:B------:R-:W-:Y:S05]  /*1530*/  @!P1 BRA `(.L_x_15) ;  /* 0x0000000400809947 */ /* 0x000fea0003800000 */
[C---:B------:R-:W-:Y:S01]  /*1540*/  ISETP.GE.U32.AND P1, PT, R18.reuse, 0x4, PT ;  /* 0x000000041200780c */ /* 0x040fe20003f26070 */
[----:B------:R-:W-:Y:S01]  /*1550*/  BSSY.RECONVERGENT B3, `(.L_x_16) ;  /* 0x0000034000037945 */ /* 0x000fe20003800200 */
[----:B------:R-:W-:Y:S01]  /*1560*/  LOP3.LUT R48, R18, 0x3, RZ, 0xc0, !PT ;  /* 0x0000000312307812 */ /* 0x000fe200078ec0ff */
[----:B------:R-:W-:Y:S02]  /*1570*/  HFMA2 R44, -RZ, RZ, 0, 0 ;  /* 0x00000000ff2c7431 */ /* 0x000fe400000001ff */
[----:B------:R-:W-:Y:S01]  /*1580*/  IMAD.SHL.U32 R33, R17, 0x4, RZ ;  /* 0x0000000411217824 */ /* 0x000fe200078e00ff */
[----:B------:R-:W-:-:S07]  /*1590*/  ISETP.NE.AND P2, PT, R48, RZ, PT ;  /* 0x000000ff3000720c */ /* 0x000fce0003f45270 */
[----:B------:R-:W-:Y:S06]  /*15a0*/  @!P1 BRA `(.L_x_17) ;  /* 0x0000000000b89947 */ /* 0x000fec0003800000 */
[----:B------:R-:W-:Y:S01]  /*15b0*/  IMAD R46, R2, 0x60, R13 ;  /* 0x00000060022e7824 */ /* 0x000fe200078e020d */
[----:B------:R-:W-:Y:S01]  /*15c0*/  LOP3.LUT R44, R18, 0x7ffffffc, RZ, 0xc0, !PT ;  /* 0x7ffffffc122c7812 */ /* 0x000fe200078ec0ff */
[----:B------:R-:W-:Y:S02]  /*15d0*/  VIADD R45, R1, 0x230 ;  /* 0x00000230012d7836 */ /* 0x000fe40000000000 */
[----:B------:R-:W-:Y:S01]  /*15e0*/  IMAD R46, R33, 0x4, R46 ;  /* 0x00000004212e7824 */ /* 0x000fe200078e022e */
[----:B------:R-:W-:-:S07]  /*15f0*/  IADD3 R47, PT, PT, -R44, RZ, RZ ;  /* 0x000000ff2c2f7210 */ /* 0x000fce0007ffe1ff */
.L_x_18:
[----:B------:R-:W2:Y:S01]  /*1600*/  LDL.128 R4, [R46] ;  /* 0x000000002e047983 */ /* 0x000ea20000100c00 */
[----:B------:R-:W0:Y:S01]  /*1610*/  LDC.64 R42, c[0x0][0x3a8] ;  /* 0x0000ea00ff2a7b82 */ /* 0x000e220000000a00 */
[----:B--2---:R-:W-:-:S06]  /*1620*/  IMAD R8, R4, 0x4, R1 ;  /* 0x0000000404087824 */ /* 0x004fcc00078e0201 */
[----:B------:R-:W2:Y:S02]  /*1630*/  LDL R8, [R8+-0x4] ;  /* 0xfffffc0008087983 */ /* 0x000ea40000100800 */
[----:B--2---:R-:W-:-:S04]  /*1640*/  IMAD R51, R8, 0x3, RZ ;  /* 0x0000000308337824 */ /* 0x004fc800078e02ff */
[----:B0-----:R-:W-:-:S05]  /*1650*/  IMAD.WIDE R50, R51, 0x8, R42 ;  /* 0x0000000833327825 */ /* 0x001fca00078e022a */
[----:B------:R-:W2:Y:S04]  /*1660*/  LDG.E.64 R28, desc[UR8][R50.64] ;  /* 0x00000008321c7981 */ /* 0x000ea8000c1e1b00 */
[----:B------:R-:W2:Y:S01]  /*1670*/  LDG.E.64 R30, desc[UR8][R50.64+0x8] ;  /* 0x00000808321e7981 */ /* 0x000ea2000c1e1b00 */
[----:B------:R-:W-:-:S03]  /*1680*/  LEA R49, R5, R1, 0x2 ;  /* 0x0000000105317211 */ /* 0x000fc600078e10ff */
[----:B------:R-:W3:Y:S04]  /*1690*/  LDG.E.64 R8, desc[UR8][R50.64+0x10] ;  /* 0x0000100832087981 */ /* 0x000ee8000c1e1b00 */
[----:B--2---:R0:W-:Y:S04]  /*16a0*/  STL.128 [R45+-0x30], R28 ;  /* 0xffffd01c2d007387 */ /* 0x0041e80000100c00 */
[----:B------:R-:W2:Y:S02]  /*16b0*/  LDL R49, [R49+-0x4] ;  /* 0xfffffc0031317983 */ /* 0x000ea40000100800 */
[----:B--2---:R-:W-:-:S04]  /*16c0*/  IMAD R5, R49, 0x3, RZ ;  /* 0x0000000331057824 */ /* 0x004fc800078e02ff */
[----:B------:R-:W-:-:S05]  /*16d0*/  IMAD.WIDE R4, R5, 0x8, R42 ;  /* 0x0000000805047825 */ /* 0x000fca00078e022a */
[----:B------:R-:W3:Y:S04]  /*16e0*/  LDG.E.64 R10, desc[UR8][R4.64] ;  /* 0x00000008040a7981 */ /* 0x000ee8000c1e1b00 */
[----:B------:R-:W2:Y:S04]  /*16f0*/  LDG.E.64 R24, desc[UR8][R4.64+0x8] ;  /* 0x0000080804187981 */ /* 0x000ea8000c1e1b00 */
[----:B------:R-:W2:Y:S01]  /*1700*/  LDG.E.64 R26, desc[UR8][R4.64+0x10] ;  /* 0x00001008041a7981 */ /* 0x000ea2000c1e1b00 */
[----:B------:R-:W-:-:S03]  /*1710*/  IMAD R6, R6, 0x4, R1 ;  /* 0x0000000406067824 */ /* 0x000fc600078e0201 */
[----:B---3--:R1:W-:Y:S04]  /*1720*/  STL.128 [R45+-0x20], R8 ;  /* 0xffffe0082d007387 */ /* 0x0083e80000100c00 */
[----:B--2---:R-:W-:Y:S04]  /*1730*/  STL.128 [R45+-0x10], R24 ;  /* 0xfffff0182d007387 */ /* 0x004fe80000100c00 */
[----:B------:R-:W2:Y:S02]  /*1740*/  LDL R6, [R6+-0x4] ;  /* 0xfffffc0006067983 */ /* 0x000ea40000100800 */
[----:B--2---:R-:W-:-:S04]  /*1750*/  IMAD R53, R6, 0x3, RZ ;  /* 0x0000000306357824 */ /* 0x004fc800078e02ff */
[----:B------:R-:W-:-:S05]  /*1760*/  IMAD.WIDE R52, R53, 0x8, R42 ;  /* 0x0000000835347825 */ /* 0x000fca00078e022a */
[----:B0-----:R-:W2:Y:S04]  /*1770*/  LDG.E.64 R28, desc[UR8][R52.64] ;  /* 0x00000008341c7981 */ /* 0x001ea8000c1e1b00 */
[----:B------:R-:W2:Y:S01]  /*1780*/  LDG.E.64 R30, desc[UR8][R52.64+0x8] ;  /* 0x00000808341e7981 */ /* 0x000ea2000c1e1b00 */
[----:B------:R-:W-:-:S03]  /*1790*/  LEA R49, R7, R1, 0x2 ;  /* 0x0000000107317211 */ /* 0x000fc600078e10ff */
[----:B--2---:R-:W-:Y:S04]  /*17a0*/  STL.128 [R45], R28 ;  /* 0x0000001c2d007387 */ /* 0x004fe80000100c00 */
[----:B------:R-:W2:Y:S01]  /*17b0*/  LDL R49, [R49+-0x4] ;  /* 0xfffffc0031317983 */ /* 0x000ea20000100800 */
[----:B------:R-:W-:Y:S02]  /*17c0*/  VIADD R47, R47, 0x4 ;  /* 0x000000042f2f7836 */ /* 0x000fe40000000000 */
[----:B--2---:R-:W-:-:S04]  /*17d0*/  IMAD R5, R49, 0x3, RZ ;  /* 0x0000000331057824 */ /* 0x004fc800078e02ff */
[----:B------:R-:W-:Y:S02]  /*17e0*/  IMAD.WIDE R42, R5, 0x8, R42 ;  /* 0x00000008052a7825 */ /* 0x000fe400078e022a */
[----:B------:R-:W2:Y:S04]  /*17f0*/  LDG.E.64 R4, desc[UR8][R52.64+0x10] ;  /* 0x0000100834047981 */ /* 0x000ea8000c1e1b00 */
[----:B------:R-:W2:Y:S04]  /*1800*/  LDG.E.64 R6, desc[UR8][R42.64] ;  /* 0x000000082a067981 */ /* 0x000ea8000c1e1b00 */
[----:B-1----:R-:W3:Y:S04]  /*1810*/  LDG.E.64 R8, desc[UR8][R42.64+0x8] ;  /* 0x000008082a087981 */ /* 0x002ee8000c1e1b00 */
[----:B------:R-:W3:Y:S01]  /*1820*/  LDG.E.64 R10, desc[UR8][R42.64+0x10] ;  /* 0x000010082a0a7981 */ /* 0x000ee2000c1e1b00 */
[----:B------:R-:W-:-:S02]  /*1830*/  ISETP.NE.AND P1, PT, R47, RZ, PT ;  /* 0x000000ff2f00720c */ /* 0x000fc40003f25270 */
[----:B------:R-:W-:Y:S01]  /*1840*/  IADD3 R46, PT, PT, R46, 0x10, RZ ;  /* 0x000000102e2e7810 */ /* 0x000fe20007ffe0ff */
[----:B--2---:R-:W-:Y:S04]  /*1850*/  STL.128 [R45+0x10], R4 ;  /* 0x000010042d007387 */ /* 0x004fe80000100c00 */
[----:B---3--:R0:W-:Y:S02]  /*1860*/  STL.128 [R45+0x20], R8 ;  /* 0x000020082d007387 */ /* 0x0081e40000100c00 */
[----:B0-----:R-:W-:-:S04]  /*1870*/  VIADD R45, R45, 0x60 ;  /* 0x000000602d2d7836 */ /* 0x001fc80000000000 */
[----:B------:R-:W-:Y:S05]  /*1880*/  @P1 BRA `(.L_x_18) ;  /* 0xfffffffc005c1947 */ /* 0x000fea000383ffff */
.L_x_17:
[----:B------:R-:W-:Y:S05]  /*1890*/  BSYNC.RECONVERGENT B3 ;  /* 0x0000000000037941 */ /* 0x000fea0003800200 */
.L_x_16:
[----:B------:R-:W-:Y:S05]  /*18a0*/  @!P2 BRA `(.L_x_15) ;  /* 0x0000000000a4a947 */ /* 0x000fea0003800000 */
[----:B------:R-:W-:Y:S01]  /*18b0*/  IADD3 R4, PT, PT, R33, R44, RZ ;  /* 0x0000002c21047210 */ /* 0x000fe20007ffe0ff */
[----:B------:R-:W-:Y:S01]  /*18c0*/  IMAD R28, R2, 0x60, R13 ;  /* 0x00000060021c7824 */ /* 0x000fe200078e020d */
[----:B------:R-:W0:Y:S03]  /*18d0*/  LDC.64 R8, c[0x0][0x3a8] ;  /* 0x0000ea00ff087b82 */ /* 0x000e260000000a00 */
[----:B------:R-:W-:-:S06]  /*18e0*/  IMAD R26, R4, 0x4, R28 ;  /* 0x00000004041a7824 */ /* 0x000fcc00078e021c */
[----:B------:R-:W2:Y:S02]  /*18f0*/  LDL R26, [R26] ;  /* 0x000000001a1a7983 */ /* 0x000ea40000100800 */
[----:B--2---:R-:W-:-:S06]  /*1900*/  LEA R27, R26, R1, 0x2 ;  /* 0x000000011a1b7211 */ /* 0x004fcc00078e10ff */
[----:B------:R-:W2:Y:S02]  /*1910*/  LDL R27, [R27+-0x4] ;  /* 0xfffffc001b1b7983 */ /* 0x000ea40000100800 */
[----:B--2---:R-:W-:-:S04]  /*1920*/  IMAD R11, R27, 0x3, RZ ;  /* 0x000000031b0b7824 */ /* 0x004fc800078e02ff */
[----:B0-----:R-:W-:-:S05]  /*1930*/  IMAD.WIDE R10, R11, 0x8, R8 ;  /* 0x000000080b0a7825 */ /* 0x001fca00078e0208 */
[----:B------:R-:W2:Y:S04]  /*1940*/  LDG.E.64 R4, desc[UR8][R10.64] ;  /* 0x000000080a047981 */ /* 0x000ea8000c1e1b00 */
[----:B------:R-:W2:Y:S04]  /*1950*/  LDG.E.64 R6, desc[UR8][R10.64+0x8] ;  /* 0x000008080a067981 */ /* 0x000ea8000c1e1b00 */
[----:B------:R-:W3:Y:S01]  /*1960*/  LDG.E.64 R24, desc[UR8][R10.64+0x10] ;  /* 0x000010080a187981 */ /* 0x000ee2000c1e1b00 */
[----:B------:R-:W-:Y:S01]  /*1970*/  IMAD R29, R44, 0x18, R16 ;  /* 0x000000182c1d7824 */ /* 0x000fe200078e0210 */
[----:B------:R-:W-:-:S04]  /*1980*/  ISETP.NE.AND P1, PT, R48, 0x1, PT ;  /* 0x000000013000780c */ /* 0x000fc80003f25270 */
[----:B--2---:R0:W-:Y:S04]  /*1990*/  STL.128 [R29], R4 ;  /* 0x000000041d007387 */ /* 0x0041e80000100c00 */
[----:B---3--:R0:W-:Y:S05]  /*19a0*/  STL.64 [R29+0x10], R24 ;  /* 0x000010181d007387 */ /* 0x0081ea0000100a00 */
[----:B------:R-:W-:Y:S05]  /*19b0*/  @!P1 BRA `(.L_x_15) ;  /* 0x0000000000609947 */ /* 0x000fea0003800000 */
[----:B------:R-:W-:-:S05]  /*19c0*/  IMAD.IADD R33, R33, 0x1, R44 ;  /* 0x0000000121217824 */ /* 0x000fca00078e022c */
[----:B------:R-:W-:-:S05]  /*19d0*/  LEA R33, R33, R28, 0x2 ;  /* 0x0000001c21217211 */ /* 0x000fca00078e10ff */
[----:B0-----:R-:W2:Y:S02]  /*19e0*/  LDL R4, [R33+0x4] ;  /* 0x0000040021047983 */ /* 0x001ea40000100800 */
[----:B--2---:R-:W-:-:S06]  /*19f0*/  IMAD R26, R4, 0x4, R1 ;  /* 0x00000004041a7824 */ /* 0x004fcc00078e0201 */
[----:B------:R-:W2:Y:S02]  /*1a00*/  LDL R26, [R26+-0x4] ;  /* 0xfffffc001a1a7983 */ /* 0x000ea40000100800 */
[----:B--2---:R-:W-:-:S04]  /*1a10*/  IMAD R11, R26, 0x3, RZ ;  /* 0x000000031a0b7824 */ /* 0x004fc800078e02ff */
[----:B------:R-:W-:-:S05]  /*1a20*/  IMAD.WIDE R10, R11, 0x8, R8 ;  /* 0x000000080b0a7825 */ /* 0x000fca00078e0208 */
[----:B------:R-:W2:Y:S04]  /*1a30*/  LDG.E.64 R24, desc[UR8][R10.64] ;  /* 0x000000080a187981 */ /* 0x000ea8000c1e1b00 */
[----:B------:R-:W3:Y:S04]  /*1a40*/  LDG.E.64 R4, desc[UR8][R10.64+0x8] ;  /* 0x000008080a047981 */ /* 0x000ee8000c1e1b00 */
[----:B------:R-:W3:Y:S01]  /*1a50*/  LDG.E.64 R6, desc[UR8][R10.64+0x10] ;  /* 0x000010080a067981 */ /* 0x000ee2000c1e1b00 */
[----:B------:R-:W-:-:S03]  /*1a60*/  ISETP.NE.AND P1, PT, R48, 0x2, PT ;  /* 0x000000023000780c */ /* 0x000fc60003f25270 */
[----:B--2---:R1:W-:Y:S04]  /*1a70*/  STL.64 [R29+0x18], R24 ;  /* 0x000018181d007387 */ /* 0x0043e80000100a00 */
[----:B---3--:R1:W-:Y:S06]  /*1a80*/  STL.128 [R29+0x20], R4 ;  /* 0x000020041d007387 */ /* 0x0083ec0000100c00 */
[----:B------:R-:W-:Y:S05]  /*1a90*/  @!P1 BRA `(.L_x_15) ;  /* 0x0000000000289947 */ /* 0x000fea0003800000 */
[----:B-1----:R-:W2:Y:S02]  /*1aa0*/  LDL R4, [R33+0x8] ;  /* 0x0000080021047983 */ /* 0x002ea40000100800 */
[----:B--2---:R-:W-:-:S06]  /*1ab0*/  LEA R24, R4, R1, 0x2 ;  /* 0x0000000104187211 */ /* 0x004fcc00078e10ff */
[----:B------:R-:W2:Y:S02]  /*1ac0*/  LDL R24, [R24+-0x4] ;  /* 0xfffffc0018187983 */ /* 0x000ea40000100800 */
[----:B--2---:R-:W-:-:S04]  /*1ad0*/  IMAD R5, R24, 0x3, RZ ;  /* 0x0000000318057824 */ /* 0x004fc800078e02ff */
[----:B------:R-:W-:-:S05]  /*1ae0*/  IMAD.WIDE R8, R5, 0x8, R8 ;  /* 0x0000000805087825 */ /* 0x000fca00078e0208 */
[----:B------:R-:W2:Y:S04]  /*1af0*/  LDG.E.64 R4, desc[UR8][R8.64] ;  /* 0x0000000808047981 */ /* 0x000ea8000c1e1b00 */
[----:B------:R-:W2:Y:S04]  /*1b00*/  LDG.E.64 R6, desc[UR8][R8.64+0x8] ;  /* 0x0000080808067981 */ /* 0x000ea8000c1e1b00 */
[----:B------:R-:W3:Y:S04]  /*1b10*/  LDG.E.64 R10, desc[UR8][R8.64+0x10] ;  /* 0x00001008080a7981 */ /* 0x000ee8000c1e1b00 */
[----:B--2---:R2:W-:Y:S04]  /*1b20*/  STL.128 [R29+0x30], R4 ;  /* 0x000030041d007387 */ /* 0x0045e80000100c00 */
[----:B---3--:R2:W-:Y:S02]  /*1b30*/  STL.64 [R29+0x40], R10 ;  /* 0x0000400a1d007387 */ /* 0x0085e40000100a00 */
.L_x_15:
[----:B------:R-:W-:Y:S05]  /*1b40*/  BSYNC.RECONVERGENT B2 ;  /* 0x0000000000027941 */ /* 0x000fea0003800200 */
.L_x_14:
[----:B------:R-:W-:-:S13]  /*1b50*/  ISETP.GE.AND P1, PT, R18, 0x3, PT ;  /* 0x000000031200780c */ /* 0x000fda0003f26270 */
[----:B------:R-:W-:Y:S05]  /*1b60*/  @!P1 BRA `(.L_x_13) ;  /* 0x0000000400c89947 */ /* 0x000fea0003800000 */
[----:B01----:R0:W5:Y:S04]  /*1b70*/  LDL.128 R24, [R1+0x200] ;  /* 0x0002000001187983 */ /* 0x0031680000100c00 */
[----:B--2---:R0:W5:Y:S04]  /*1b80*/  LDL.128 R4, [R1+0x210] ;  /* 0x0002100001047983 */ /* 0x0041680000100c00 */
[----:B------:R0:W5:Y:S01]  /*1b90*/  LDL.128 R8, [R1+0x220] ;  /* 0x0002200001087983 */ /* 0x0001620000100c00 */
[----:B------:R-:W-:Y:S01]  /*1ba0*/  VIADD R18, R18, 0xfffffffe ;  /* 0xfffffffe12127836 */ /* 0x000fe20000000000 */
[----:B------:R-:W-:-:S07]  /*1bb0*/  MOV R33, 0x1 ;  /* 0x0000000100217802 */ /* 0x000fce0000000f00 */
.L_x_24:
[----:B------:R-:W-:Y:S01]  /*1bc0*/  IMAD R12, R33, 0x18, R16 ;  /* 0x00000018210c7824 */ /* 0x000fe200078e0210 */
[----:B-----5:R-:W-:-:S04]  /*1bd0*/  DADD R52, -R24, R6 ;  /* 0x0000000018347229 */ /* 0x020fc80000000106 */
[----:B------:R-:W2:Y:S01]  /*1be0*/  LDL.64 R6, [R12+0x18] ;  /* 0x000018000c067983 */ /* 0x000ea20000100a00 */
[----:B------:R-:W-:Y:S02]  /*1bf0*/  DADD R48, -R26, R8 ;  /* 0x000000001a307229 */ /* 0x000fe40000000108 */
[----:B------:R-:W-:Y:S01]  /*1c00*/  DADD R42, -R4, R10 ;  /* 0x00000000042a7229 */ /* 0x000fe2000000010a */
[----:B------:R-:W3:Y:S04]  /*1c10*/  LDL.64 R8, [R12+0x20] ;  /* 0x000020000c087983 */ /* 0x000ee80000100a00 */
[----:B------:R-:W4:Y:S01]  /*1c20*/  LDL.64 R10, [R12+0x28] ;  /* 0x000028000c0a7983 */ /* 0x000f220000100a00 */
[----:B------:R-:W-:Y:S01]  /*1c30*/  DADD R56, -R38, R22 ;  /* 0x0000000026387229 */ /* 0x000fe20000000116 */
[----:B------:R-:W-:Y:S01]  /*1c40*/  UMOV UR6, 0xd9d7bdbb ;  /* 0xd9d7bdbb00067882 */ /* 0x000fe20000000000 */
[----:B------:R-:W-:Y:S01]  /*1c50*/  DADD R46, -R40, R34 ;  /* 0x00000000282e7229 */ /* 0x000fe20000000122 */
[----:B------:R-:W-:Y:S01]  /*1c60*/  UMOV UR7, 0x3ddb7cdf ;  /* 0x3ddb7cdf00077882 */ /* 0x000fe20000000000 */
[----:B------:R-:W-:Y:S01]  /*1c70*/  BSSY.RELIABLE B2, `(.L_x_19) ;  /* 0x0000056000027945 */ /* 0x000fe20003800100 */
[----:B--2---:R-:W-:-:S02]  /*1c80*/  DADD R30, -R24, R6 ;  /* 0x00000000181e7229 */ /* 0x004fc40000000106 */
[----:B---3--:R-:W-:Y:S02]  /*1c90*/  DADD R54, -R26, R8 ;  /* 0x000000001a367229 */ /* 0x008fe40000000108 */
[----:B----4-:R-:W-:-:S04]  /*1ca0*/  DADD R50, -R4, R10 ;  /* 0x0000000004327229 */ /* 0x010fc8000000010a */
[-C--:B------:R-:W-:Y:S02]  /*1cb0*/  DMUL R28, R30, R42.reuse ;  /* 0x0000002a1e1c7228 */ /* 0x080fe40000000000 */
[----:B------:R-:W-:Y:S02]  /*1cc0*/  DMUL R62, R54, R42 ;  /* 0x0000002a363e7228 */ /* 0x000fe40000000000 */
[----:B------:R-:W-:-:S04]  /*1cd0*/  DMUL R44, R30, R48 ;  /* 0x000000301e2c7228 */ /* 0x000fc80000000000 */
[-C--:B------:R-:W-:Y:S02]  /*1ce0*/  DFMA R28, R52, R50.reuse, -R28 ;  /* 0x00000032341c722b */ /* 0x080fe4000000081c */
[----:B------:R-:W-:Y:S02]  /*1cf0*/  DFMA R62, R48, R50, -R62 ;  /* 0x00000032303e722b */ /* 0x000fe4000000083e */
[----:B------:R-:W-:-:S04]  /*1d00*/  DFMA R44, R52, R54, -R44 ;  /* 0x00000036342c722b */ /* 0x000fc8000000082c */
[----:B------:R-:W-:-:S08]  /*1d10*/  DMUL R56, R28, R56 ;  /* 0x000000381c387228 */ /* 0x000fd00000000000 */
[----:B------:R-:W-:Y:S02]  /*1d20*/  DFMA R56, R62, R46, -R56 ;  /* 0x0000002e3e38722b */ /* 0x000fe40000000838 */
[----:B------:R-:W-:-:S08]  /*1d30*/  DADD R46, -R36, R20 ;  /* 0x00000000242e7229 */ /* 0x000fd00000000114 */
[----:B------:R-:W-:-:S08]  /*1d40*/  DFMA R46, R44, R46, R56 ;  /* 0x0000002e2c2e722b */ /* 0x000fd00000000038 */
[----:B------:R-:W-:-:S14]  /*1d50*/  DSETP.GT.AND P1, PT, |R46|, UR6, PT ;  /* 0x000000062e007e2a */ /* 0x000fdc000bf24200 */
[----:B------:R-:W-:Y:S05]  /*1d60*/  @!P1 BRA `(.L_x_20) ;  /* 0x0000000400089947 */ /* 0x000fea0003800000 */
[----:B------:R-:W1:Y:S01]  /*1d70*/  MUFU.RCP64H R59, R47 ;  /* 0x0000002f003b7308 */ /* 0x000e620000001800 */
[----:B------:R-:W-:Y:S01]  /*1d80*/  VIADD R58, R47, 0x300402 ;  /* 0x003004022f3a7836 */ /* 0x000fe20000000000 */
[----:B------:R-:W-:Y:S04]  /*1d90*/  BSSY.RECONVERGENT B3, `(.L_x_21) ;  /* 0x000000c000037945 */ /* 0x000fe80003800200 */
[----:B------:R-:W-:Y:S01]  /*1da0*/  FSETP.GEU.AND P1, PT, |R58|, 5.8789094863358348022e-39, PT ;  /* 0x004004023a00780b */ /* 0x000fe20003f2e200 */
[----:B-1----:R-:W-:-:S08]  /*1db0*/  DFMA R56, -R46, R58, 1 ;  /* 0x3ff000002e38742b */ /* 0x002fd0000000013a */
[----:B------:R-:W-:-:S08]  /*1dc0*/  DFMA R56, R56, R56, R56 ;  /* 0x000000383838722b */ /* 0x000fd00000000038 */
[----:B------:R-:W-:-:S08]  /*1dd0*/  DFMA R56, R58, R56, R58 ;  /* 0x000000383a38722b */ /* 0x000fd0000000003a */
[----:B------:R-:W-:-:S08]  /*1de0*/  DFMA R68, -R46, R56, 1 ;  /* 0x3ff000002e44742b */ /* 0x000fd00000000138 */
[----:B------:R-:W-:Y:S01]  /*1df0*/  DFMA R68, R56, R68, R56 ;  /* 0x000000443844722b */ /* 0x000fe20000000038 */
[----:B------:R-:W-:Y:S10]  /*1e00*/  @P1 BRA `(.L_x_22) ;  /* 0x0000000000101947 */ /* 0x000ff40003800000 */
[----:B------:R-:W-:Y:S02]  /*1e10*/  LOP3.LUT R56, R47, 0x7fffffff, RZ, 0xc0, !PT ;  /* 0x7fffffff2f387812 */ /* 0x000fe400078ec0ff */
[----:B------:R-:W-:Y:S02]  /*1e20*/  MOV R12, 0x1e50 ;  /* 0x00001e50000c7802 */ /* 0x000fe40000000f00 */
[----:B------:R-:W-:-:S07]  /*1e30*/  IADD3 R56, PT, PT, R56, -0x100000, RZ ;  /* 0xfff0000038387810 */ /* 0x000fce0007ffe0ff */
[----:B0-----:R-:W-:Y:S05]  /*1e40*/  CALL.REL.NOINC `($__internal_0_$__cuda_sm20_dblrcp_rn_slowpath_v3) ;  /* 0x0000000400d47944 */ /* 0x001fea0003c00000 */
.L_x_22:
[----:B------:R-:W-:Y:S05]  /*1e50*/  BSYNC.RECONVERGENT B3 ;  /* 0x0000000000037941 */ /* 0x000fea0003800200 */
.L_x_21:
[----:B------:R-:W-:Y:S01]  /*1e60*/  DADD R64, R22, -R26 ;  /* 0x0000000016407229 */ /* 0x000fe2000000081a */
[----:B------:R-:W-:Y:S01]  /*1e70*/  UMOV UR6, 0x9abcaf48 ;  /* 0x9abcaf4800067882 */ /* 0x000fe20000000000 */
[----:B------:R-:W-:Y:S01]  /*1e80*/  DADD R66, R34, -R24 ;  /* 0x0000000022427229 */ /* 0x000fe20000000818 */
[----:B------:R-:W-:Y:S01]  /*1e90*/  UMOV UR7, 0x3e7ad7f2 ;  /* 0x3e7ad7f200077882 */ /* 0x000fe20000000000 */
[----:B------:R-:W-:Y:S01]  /*1ea0*/  DADD R46, -R36, R20 ;  /* 0x00000000242e7229 */ /* 0x000fe20000000114 */
[----:B------:R-:W-:Y:S01]  /*1eb0*/  UMOV UR10, 0xca501acb ;  /* 0xca501acb000a7882 */ /* 0x000fe20000000000 */
[----:B------:R-:W-:Y:S01]  /*1ec0*/  DADD R56, -R40, R34 ;  /* 0x0000000028387229 */ /* 0x000fe20000000122 */
[----:B------:R-:W-:Y:S01]  /*1ed0*/  UMOV UR11, 0x3fefffff ;  /* 0x3fefffff000b7882 */ /* 0x000fe20000000000 */
[----:B------:R-:W-:-:S04]  /*1ee0*/  DMUL R28, R28, R64 ;  /* 0x000000401c1c7228 */ /* 0x000fc80000000000 */
[-C--:B------:R-:W-:Y:S02]  /*1ef0*/  DMUL R58, R30, R46.reuse ;  /* 0x0000002e1e3a7228 */ /* 0x080fe40000000000 */
[----:B------:R-:W-:Y:S02]  /*1f00*/  DMUL R60, R54, R46 ;  /* 0x0000002e363c7228 */ /* 0x000fe40000000000 */
[----:B------:R-:W-:Y:S02]  /*1f10*/  DFMA R62, R62, R66, -R28 ;  /* 0x000000423e3e722b */ /* 0x000fe4000000081c */
[----:B------:R-:W-:Y:S02]  /*1f20*/  DADD R28, -R38, R22 ;  /* 0x00000000261c7229 */ /* 0x000fe40000000116 */
[----:B------:R-:W-:-:S06]  /*1f30*/  DFMA R58, R50, R56, -R58 ;  /* 0x00000038323a722b */ /* 0x000fcc000000083a */
[-C--:B------:R-:W-:Y:S02]  /*1f40*/  DMUL R30, R30, R28.reuse ;  /* 0x0000001c1e1e7228 */ /* 0x080fe40000000000 */
[----:B------:R-:W-:-:S06]  /*1f50*/  DFMA R60, R50, R28, -R60 ;  /* 0x0000001c323c722b */ /* 0x000fcc000000083c */
[----:B------:R-:W-:Y:S02]  /*1f60*/  DFMA R54, R54, R56, -R30 ;  /* 0x000000383636722b */ /* 0x000fe4000000081e */
[----:B------:R-:W-:Y:S02]  /*1f70*/  DADD R30, R20, -R4 ;  /* 0x00000000141e7229 */ /* 0x000fe40000000804 */
[----:B------:R-:W-:-:S06]  /*1f80*/  DMUL R60, R66, R60 ;  /* 0x0000003c423c7228 */ /* 0x000fcc0000000000 */
[----:B------:R-:W-:Y:S02]  /*1f90*/  DFMA R62, R44, R30, R62 ;  /* 0x0000001e2c3e722b */ /* 0x000fe4000000003e */
[-C--:B------:R-:W-:Y:S02]  /*1fa0*/  DMUL R44, R48, R46.reuse ;  /* 0x0000002e302c7228 */ /* 0x080fe40000000000 */
[----:B------:R-:W-:Y:S02]  /*1fb0*/  DMUL R46, R52, R46 ;  /* 0x0000002e342e7228 */ /* 0x000fe40000000000 */
[----:B------:R-:W-:Y:S02]  /*1fc0*/  DFMA R58, R64, R58, -R60 ;  /* 0x0000003a403a722b */ /* 0x000fe4000000083c */
[----:B------:R-:W-:Y:S02]  /*1fd0*/  DMUL R62, R62, R68 ;  /* 0x000000443e3e7228 */ /* 0x000fe40000000000 */
[----:B------:R-:W-:-:S02]  /*1fe0*/  DFMA R44, R42, R28, -R44 ;  /* 0x0000001c2a2c722b */ /* 0x000fc4000000082c */
[----:B------:R-:W-:Y:S02]  /*1ff0*/  DMUL R28, R52, R28 ;  /* 0x0000001c341c7228 */ /* 0x000fe40000000000 */
[----:B------:R-:W-:Y:S02]  /*2000*/  DFMA R46, R42, R56, -R46 ;  /* 0x000000382a2e722b */ /* 0x000fe4000000082e */
[----:B------:R-:W-:Y:S02]  /*2010*/  DADD R42, R62, -UR6 ;  /* 0x800000063e2a7e29 */ /* 0x000fe40008000000 */
[----:B------:R-:W-:Y:S02]  /*2020*/  DFMA R54, -R30, R54, R58 ;  /* 0x000000361e36722b */ /* 0x000fe4000000013a */
[----:B------:R-:W-:Y:S02]  /*2030*/  DFMA R48, R48, R56, -R28 ;  /* 0x000000383030722b */ /* 0x000fe4000000081c */
[----:B------:R-:W-:-:S02]  /*2040*/  DADD R28, R62, -UR10 ;  /* 0x8000000a3e1c7e29 */ /* 0x000fc40008000000 */
[----:B------:R-:W-:Y:S02]  /*2050*/  DMUL R46, R64, R46 ;  /* 0x0000002e402e7228 */ /* 0x000fe40000000000 */
[----:B------:R-:W-:-:S04]  /*2060*/  DMUL R54, R54, R68 ;  /* 0x0000004436367228 */ /* 0x000fc80000000000 */
[----:B------:R-:W-:Y:S02]  /*2070*/  DMUL R28, R42, R28 ;  /* 0x0000001c2a1c7228 */ /* 0x000fe40000000000 */
[----:B------:R-:W-:-:S06]  /*2080*/  DFMA R44, R66, R44, -R46 ;  /* 0x0000002c422c722b */ /* 0x000fcc000000082e */
[----:B------:R-:W-:Y:S02]  /*2090*/  DSETP.GEU.AND P1, PT, R28, RZ, PT ;  /* 0x000000ff1c00722a */ /* 0x000fe40003f2e000 */
[----:B------:R-:W-:-:S08]  /*20a0*/  DFMA R44, R30, R48, R44 ;  /* 0x000000301e2c722b */ /* 0x000fd0000000002c */
[----:B------:R-:W-:-:S04]  /*20b0*/  DMUL R44, R44, R68 ;  /* 0x000000442c2c7228 */ /* 0x000fc80000000000 */
[----:B------:R-:W-:Y:S07]  /*20c0*/  @P1 BRA `(.L_x_20) ;  /* 0x0000000000301947 */ /* 0x000fee0003800000 */
[----:B------:R-:W-:Y:S01]  /*20d0*/  UMOV UR6, 0x9abcaf48 ;  /* 0x9abcaf4800067882 */ /* 0x000fe20000000000 */
[----:B------:R-:W-:Y:S01]  /*20e0*/  UMOV UR7, 0x3e7ad7f2 ;  /* 0x3e7ad7f200077882 */ /* 0x000fe20000000000 */
[----:B------:R-:W-:Y:S02]  /*20f0*/  DADD R30, R54, R44 ;  /* 0x00000000361e7229 */ /* 0x000fe4000000002c */
[----:B------:R-:W-:Y:S02]  /*2100*/  DADD R42, R44, UR6 ;  /* 0x000000062c2a7e29 */ /* 0x000fe40008000000 */
[----:B------:R-:W-:Y:S01]  /*2110*/  DADD R28, R54, UR6 ;  /* 0x00000006361c7e29 */ /* 0x000fe20008000000 */
[----:B------:R-:W-:Y:S01]  /*2120*/  UMOV UR6, 0x1ad7f29b ;  /* 0x1ad7f29b00067882 */ /* 0x000fe20000000000 */
[----:B------:R-:W-:Y:S02]  /*2130*/  UMOV UR7, 0x3ff00000 ;  /* 0x3ff0000000077882 */ /* 0x000fe40000000000 */
[----:B------:R-:W-:-:S02]  /*2140*/  DSETP.LE.AND P2, PT, R30, UR6, PT ;  /* 0x000000061e007e2a */ /* 0x000fc4000bf43000 */
[----:B------:R-:W-:-:S06]  /*2150*/  DSETP.GE.AND P1, PT, R42, RZ, PT ;  /* 0x000000ff2a00722a */ /* 0x000fcc0003f26000 */
[----:B------:R-:W-:-:S14]  /*2160*/  DSETP.GE.AND P1, PT, R28, RZ, P1 ;  /* 0x000000ff1c00722a */ /* 0x000fdc0000f26000 */
[----:B------:R-:W-:Y:S05]  /*2170*/  @P1 BREAK.RELIABLE P2, B2 ;  /* 0x0000000000021942 */ /* 0x000fea0001000100 */
[----:B------:R-:W-:Y:S05]  /*2180*/  @P1 BRA P2, `(.L_x_23) ;  /* 0x00000000001c1947 */ /* 0x000fea0001000000 */
.L_x_20:
[----:B------:R-:W-:Y:S01]  /*2190*/  ISETP.NE.AND P1, PT, R33, R18, PT ;  /* 0x000000122100720c */ /* 0x000fe20003f25270 */
[----:B------:R-:W-:-:S12]  /*21a0*/  IMAD.MOV.U32 R12, RZ, RZ, R32 ;  /* 0x000000ffff0c7224 */ /* 0x000fd800078e0020 */
[----:B------:R-:W-:Y:S05]  /*21b0*/  @!P1 BREAK.RELIABLE B2 ;  /* 0x0000000000029942 */ /* 0x000fea0003800100 */
[----:B------:R-:W-:Y:S05]  /*21c0*/  @!P1 BRA `(.L_x_13) ;  /* 0x0000000000309947 */ /* 0x000fea0003800000 */
[----:B------:R-:W-:Y:S05]  /*21d0*/  BSYNC.RELIABLE B2 ;  /* 0x0000000000027941 */ /* 0x000fea0003800100 */
.L_x_19:
[----:B------:R-:W-:Y:S01]  /*21e0*/  IADD3 R33, PT, PT, R33, 0x1, RZ ;  /* 0x0000000121217810 */ /* 0x000fe20007ffe0ff */
[----:B------:R-:W-:Y:S06]  /*21f0*/  BRA `(.L_x_24) ;  /* 0xfffffff800707947 */ /* 0x000fec000383ffff */
.L_x_23:
[----:B------:R-:W-:Y:S01]  /*2200*/  DADD R4, R40, -R34 ;  /* 0x0000000028047229 */ /* 0x000fe20000000822 */
[----:B------:R-:W-:Y:S01]  /*2210*/  PLOP3.LUT P0, PT, PT, PT, PT, 0x8, 0x80 ;  /* 0x000000000080781c */ /* 0x000fe20003f0e170 */
[----:B------:R-:W-:Y:S01]  /*2220*/  DADD R6, R38, -R22 ;  /* 0x0000000026067229 */ /* 0x000fe20000000816 */
[----:B------:R-:W-:Y:S01]  /*2230*/  IMAD.MOV.U32 R12, RZ, RZ, R19 ;  /* 0x000000ffff0c7224 */ /* 0x000fe200078e0013 */
[----:B------:R-:W-:Y:S01]  /*2240*/  DADD R8, R36, -R20 ;  /* 0x0000000024087229 */ /* 0x000fe20000000814 */
[----:B------:R-:W-:-:S03]  /*2250*/  MOV R14, R32 ;  /* 0x00000020000e7202 */ /* 0x000fc60000000f00 */
[C---:B------:R-:W-:Y:S02]  /*2260*/  DFMA R34, R62.reuse, R4, R34 ;  /* 0x000000043e22722b */ /* 0x040fe40000000022 */
[C---:B------:R-:W-:Y:S02]  /*2270*/  DFMA R22, R62.reuse, R6, R22 ;  /* 0x000000063e16722b */ /* 0x040fe40000000016 */
[----:B------:R-:W-:-:S11]  /*2280*/  DFMA R20, R62, R8, R20 ;  /* 0x000000083e14722b */ /* 0x000fd60000000014 */
.L_x_13:
[----:B------:R-:W-:Y:S05]  /*2290*/  BSYNC.RECONVERGENT B0 ;  /* 0x0000000000007941 */ /* 0x000fea0003800200 */
.L_x_12:
[----:B------:R-:W-:-:S05]  /*22a0*/  VIADD R17, R17, 0x1 ;  /* 0x0000000111117836 */ /* 0x000fca0000000000 */
[----:B------:R-:W-:-:S13]  /*22b0*/  ISETP.LT.AND P1, PT, R17, R3, PT ;  /* 0x000000031100720c */ /* 0x000fda0003f21270 */
[----:B------:R-:W-:Y:S05]  /*22c0*/  @P0 BRA P1, `(.L_x_25) ;  /* 0xfffffff000600947 */ /* 0x000fea000083ffff */
[----:B------:R-:W-:Y:S05]  /*22d0*/  BSYNC.RECONVERGENT B1 ;  /* 0x0000000000017941 */ /* 0x000fea0003800200 */
.L_x_11:
[----:B------:R-:W-:Y:S04]  /*22e0*/  BSSY.RECONVERGENT B0, `(.L_x_26) ;  /* 0x0000028000007945 */ /* 0x000fe80003800200 */
[----:B------:R-:W-:Y:S05]  /*22f0*/  @!P0 BRA `(.L_x_27) ;  /* 0x0000000000988947 */ /* 0x000fea0003800000 */
[----:B012---:R-:W0:Y:S08]  /*2300*/  LDC.64 R6, c[0x0][0x400] ;  /* 0x00010000ff067b82 */ /* 0x007e300000000a00 */
[----:B------:R-:W1:Y:S08]  /*2310*/  LDC.64 R8, c[0x0][0x440] ;  /* 0x00011000ff087b82 */ /* 0x000e700000000a00 */
[----:B------:R-:W2:Y:S01]  /*2320*/  LDC.64 R4, c[0x0][0x448] ;  /* 0x00011200ff047b82 */ /* 0x000ea20000000a00 */
[----:B0-----:R-:W-:-:S06]  /*2330*/  IMAD.WIDE R6, R12, 0x8, R6 ;  /* 0x000000080c067825 */ /* 0x001fcc00078e0206 */
[----:B------:R-:W3:Y:S01]  /*2340*/  LDG.E.64 R6, desc[UR8][R6.64] ;  /* 0x0000000806067981 */ /* 0x000ee2000c1e1b00 */
[----:B-1----:R-:W-:-:S06]  /*2350*/  IMAD.WIDE R8, R0, 0x8, R8 ;  /* 0x0000000800087825 */ /* 0x002fcc00078e0208 */
[----:B------:R-:W3:Y:S01]  /*2360*/  LDG.E.64 R8, desc[UR8][R8.64] ;  /* 0x0000000808087981 */ /* 0x000ee2000c1e1b00 */
[----:B--2---:R-:W-:Y:S01]  /*2370*/  IMAD.WIDE R4, R0, 0x4, R4 ;  /* 0x0000000400047825 */ /* 0x004fe200078e0204 */
[----:B---3--:R-:W-:-:S14]  /*2380*/  DSETP.GEU.AND P1, PT, R6, R8, PT ;  /* 0x000000080600722a */ /* 0x008fdc0003f2e000 */
[----:B------:R-:W-:Y:S05]  /*2390*/  @P1 BRA `(.L_x_28) ;  /* 0x0000000000681947 */ /* 0x000fea0003800000 */
[----:B------:R-:W0:Y:S01]  /*23a0*/  LDC.64 R6, c[0x0][0x420] ;  /* 0x00010800ff067b82 */ /* 0x000e220000000a00 */
[----:B------:R-:W-:Y:S01]  /*23b0*/  SHF.L.U32 R17, R0, 0x1, RZ ;  /* 0x0000000100117819 */ /* 0x000fe200000006ff */
[----:B------:R-:W-:-:S06]  /*23c0*/  IMAD R19, R12, 0x3, RZ ;  /* 0x000000030c137824 */ /* 0x000fcc00078e02ff */
[----:B------:R-:W1:Y:S08]  /*23d0*/  LDC.64 R8, c[0x0][0x428] ;  /* 0x00010a00ff087b82 */ /* 0x000e700000000a00 */
[----:B------:R-:W2:Y:S01]  /*23e0*/  LDC.64 R10, c[0x0][0x3f8] ;  /* 0x0000fe00ff0a7b82 */ /* 0x000ea20000000a00 */
[----:B0-----:R-:W-:-:S07]  /*23f0*/  IMAD.WIDE R6, R12, 0x4, R6 ;  /* 0x000000040c067825 */ /* 0x001fce00078e0206 */
[----:B------:R-:W0:Y:S01]  /*2400*/  LDC.64 R24, c[0x0][0x430] ;  /* 0x00010c00ff187b82 */ /* 0x000e220000000a00 */
[----:B------:R3:W-:Y:S01]  /*2410*/  STG.E desc[UR8][R6.64], R0 ;  /* 0x0000000006007986 */ /* 0x0007e2000c101908 */
[----:B-1----:R-:W-:-:S05]  /*2420*/  IMAD.WIDE R8, R17, 0x4, R8 ;  /* 0x0000000411087825 */ /* 0x002fca00078e0208 */
[----:B------:R-:W-:Y:S01]  /*2430*/  STG.E desc[UR8][R8.64], R12 ;  /* 0x0000000c08007986 */ /* 0x000fe2000c101908 */
[----:B--2---:R-:W-:-:S03]  /*2440*/  IMAD.WIDE R10, R19, 0x8, R10 ;  /* 0x00000008130a7825 */ /* 0x004fc600078e020a */
[----:B------:R1:W-:Y:S04]  /*2450*/  STG.E desc[UR8][R8.64+0x4], R0 ;  /* 0x0000040008007986 */ /* 0x0003e8000c101908 */
[----:B------:R-:W2:Y:S01]  /*2460*/  LDG.E.64 R18, desc[UR8][R10.64] ;  /* 0x000000080a127981 */ /* 0x000ea2000c1e1b00 */
[----:B------:R-:W-:-:S04]  /*2470*/  IMAD R17, R0, 0x3, RZ ;  /* 0x0000000300117824 */ /* 0x000fc800078e02ff */
[----:B0-----:R-:W-:Y:S01]  /*2480*/  IMAD.WIDE R24, R17, 0x8, R24 ;  /* 0x0000000811187825 */ /* 0x001fe200078e0218 */
[----:B--2---:R-:W-:-:S07]  /*2490*/  DADD R18, R40, -R18 ;  /* 0x0000000028127229 */ /* 0x004fce0000000812 */
[----:B------:R4:W-:Y:S04]  /*24a0*/  STG.E.64 desc[UR8][R24.64], R18 ;  /* 0x0000001218007986 */ /* 0x0009e8000c101b08 */
[----:B------:R-:W2:Y:S02]  /*24b0*/  LDG.E.64 R26, desc[UR8][R10.64+0x8] ;  /* 0x000008080a1a7981 */ /* 0x000ea4000c1e1b00 */
[----:B--2---:R-:W-:-:S07]  /*24c0*/  DADD R26, R38, -R26 ;  /* 0x00000000261a7229 */ /* 0x004fce000000081a */
[----:B------:R4:W-:Y:S04]  /*24d0*/  STG.E.64 desc[UR8][R24.64+0x8], R26 ;  /* 0x0000081a18007986 */ /* 0x0009e8000c101b08 */
[----:B---3--:R-:W2:Y:S01]  /*24e0*/  LDG.E.64 R6, desc[UR8][R10.64+0x10] ;  /* 0x000010080a067981 */ /* 0x008ea2000c1e1b00 */
[----:B-1----:R-:W-:Y:S01]  /*24f0*/  IMAD.MOV.U32 R9, RZ, RZ, -0x1 ;  /* 0xffffffffff097424 */ /* 0x002fe200078e00ff */
[----:B--2---:R-:W-:-:S07]  /*2500*/  DADD R6, R36, -R6 ;  /* 0x0000000024067229 */ /* 0x004fce0000000806 */
[----:B------:R4:W-:Y:S04]  /*2510*/  STG.E.64 desc[UR8][R24.64+0x10], R6 ;  /* 0x0000100618007986 */ /* 0x0009e8000c101b08 */
[----:B------:R4:W-:Y:S01]  /*2520*/  STG.E desc[UR8][R4.64], R9 ;  /* 0x0000000904007986 */ /* 0x0009e2000c101908 */
[----:B------:R-:W-:Y:S05]  /*2530*/  BRA `(.L_x_27) ;  /* 0x0000000000087947 */ /* 0x000fea0003800000 */
.L_x_28:
[----:B------:R-:W-:-:S05]  /*2540*/  MOV R7, 0xfffffffe ;  /* 0xfffffffe00077802 */ /* 0x000fca0000000f00 */
[----:B------:R3:W-:Y:S02]  /*2550*/  STG.E desc[UR8][R4.64], R7 ;  /* 0x0000000704007986 */ /* 0x0007e4000c101908 */
.L_x_27:
[----:B------:R-:W-:Y:S05]  /*2560*/  BSYNC.RECONVERGENT B0 ;  /* 0x0000000000007941 */ /* 0x000fea0003800200 */
.L_x_26:
[----:B------:R-:W-:-:S13]  /*2570*/  ISETP.GT.AND P1, PT, R12, -0x1, PT ;  /* 0xffffffff0c00780c */ /* 0x000fda0003f24270 */
[----:B------:R-:W-:Y:S05]  /*2580*/  @!P0 BRA P1, `(.L_x_29) ;  /* 0xffffffe800948947 */ /* 0x000fea000083ffff */
[----:B------:R-:W-:Y:S05]  /*2590*/  EXIT ;  /* 0x000000000000794d */ /* 0x000fea0003800000 */
        .weak           $__internal_0_$__cuda_sm20_dblrcp_rn_slowpath_v3
        .type           $__internal_0_$__cuda_sm20_dblrcp_rn_slowpath_v3,@function
        .size           $__internal_0_$__cuda_sm20_dblrcp_rn_slowpath_v3,($__internal_1_$__cuda_sm20_div_rn_f64_full - $__internal_0_$__cuda_sm20_dblrcp_rn_slowpath_v3)
$__internal_0_$__cuda_sm20_dblrcp_rn_slowpath_v3:
[----:B------:R-:W-:Y:S01]  /*25a0*/  DSETP.GTU.AND P1, PT, |R46|, +INF , PT ;  /* 0x7ff000002e00742a */ /* 0x000fe20003f2c200 */
[----:B------:R-:W-:-:S13]  /*25b0*/  BSSY.RECONVERGENT B4, `(.L_x_30) ;  /* 0x0000023000047945 */ /* 0x000fda0003800200 */
[----:B------:R-:W-:Y:S05]  /*25c0*/  @P1 BRA `(.L_x_31) ;  /* 0x00000000007c1947 */ /* 0x000fea0003800000 */
[----:B------:R-:W-:-:S05]  /*25d0*/  LOP3.LUT R57, R47, 0x7fffffff, RZ, 0xc0, !PT ;  /* 0x7fffffff2f397812 */ /* 0x000fca00078ec0ff */
[----:B------:R-:W-:-:S05]  /*25e0*/  VIADD R58, R57, 0xffffffff ;  /* 0xffffffff393a7836 */ /* 0x000fca0000000000 */
[----:B------:R-:W-:-:S13]  /*25f0*/  ISETP.GE.U32.AND P1, PT, R58, 0x7fefffff, PT ;  /* 0x7fefffff3a00780c */ /* 0x000fda0003f26070 */
[----:B------:R-:W-:Y:S02]  /*2600*/  @P1 LOP3.LUT R61, R47, 0x7ff00000, RZ, 0x3c, !PT ;  /* 0x7ff000002f3d1812 */ /* 0x000fe400078e3cff */
[----:B------:R-:W-:Y:S01]  /*2610*/  @P1 MOV R60, RZ ;  /* 0x000000ff003c1202 */ /* 0x000fe20000000f00 */
[----:B------:R-:W-:Y:S06]  /*2620*/  @P1 BRA `(.L_x_32) ;  /* 0x00000000006c1947 */ /* 0x000fec0003800000 */
[----:B------:R-:W-:-:S13]  /*2630*/  ISETP.GE.U32.AND P1, PT, R57, 0x1000001, PT ;  /* 0x010000013900780c */ /* 0x000fda0003f26070 */
[----:B------:R-:W-:Y:S05]  /*2640*/  @!P1 BRA `(.L_x_33) ;  /* 0x0000000000389947 */ /* 0x000fea0003800000 */
[----:B------:R-:W-:Y:S01]  /*2650*/  VIADD R61, R47, 0xc0200000 ;  /* 0xc02000002f3d7836 */ /* 0x000fe20000000000 */
[----:B------:R-:W-:Y:S01]  /*2660*/  MOV R58, R56 ;  /* 0x00000038003a7202 */ /* 0x000fe20000000f00 */
[----:B------:R-:W-:Y:S02]  /*2670*/  IMAD.MOV.U32 R60, RZ, RZ, R46 ;  /* 0x000000ffff3c7224 */ /* 0x000fe400078e002e */
[----:B------:R-:W0:Y:S04]  /*2680*/  MUFU.RCP64H R59, R61 ;  /* 0x0000003d003b7308 */ /* 0x000e280000001800 */
[----:B0-----:R-:W-:-:S08]  /*2690*/  DFMA R56, -R60, R58, 1 ;  /* 0x3ff000003c38742b */ /* 0x001fd0000000013a */
[----:B------:R-:W-:-:S08]  /*26a0*/  DFMA R56, R56, R56, R56 ;  /* 0x000000383838722b */ /* 0x000fd00000000038 */
[----:B------:R-:W-:-:S08]  /*26b0*/  DFMA R56, R58, R56, R58 ;  /* 0x000000383a38722b */ /* 0x000fd0000000003a */
[----:B------:R-:W-:-:S08]  /*26c0*/  DFMA R58, -R60, R56, 1 ;  /* 0x3ff000003c3a742b */ /* 0x000fd00000000138 */
[----:B------:R-:W-:-:S08]  /*26d0*/  DFMA R56, R56, R58, R56 ;  /* 0x0000003a3838722b */ /* 0x000fd00000000038 */
[----:B------:R-:W-:-:S08]  /*26e0*/  DMUL R56, R56, 2.2250738585072013831e-308 ;  /* 0x0010000038387828 */ /* 0x000fd00000000000 */
[----:B------:R-:W-:-:S08]  /*26f0*/  DFMA R46, -R46, R56, 1 ;  /* 0x3ff000002e2e742b */ /* 0x000fd00000000138 */
[----:B------:R-:W-:-:S08]  /*2700*/  DFMA R46, R46, R46, R46 ;  /* 0x0000002e2e2e722b */ /* 0x000fd0000000002e */
[----:B------:R-:W-:Y:S01]  /*2710*/  DFMA R60, R56, R46, R56 ;  /* 0x0000002e383c722b */ /* 0x000fe20000000038 */
[----:B------:R-:W-:Y:S10]  /*2720*/  BRA `(.L_x_32) ;  /* 0x00000000002c7947 */ /* 0x000ff40003800000 */
.L_x_33:
[----:B------:R-:W-:-:S06]  /*2730*/  DMUL R58, R46, 8.11296384146066816958e+31 ;  /* 0x469000002e3a7828 */ /* 0x000fcc0000000000 */
[----:B------:R-:W0:Y:S02]  /*2740*/  MUFU.RCP64H R57, R59 ;  /* 0x0000003b00397308 */ /* 0x000e240000001800 */
[----:B0-----:R-:W-:-:S08]  /*2750*/  DFMA R46, -R58, R56, 1 ;  /* 0x3ff000003a2e742b */ /* 0x001fd00000000138 */
[----:B------:R-:W-:-:S08]  /*2760*/  DFMA R46, R46, R46, R46 ;  /* 0x0000002e2e2e722b */ /* 0x000fd0000000002e */
[----:B------:R-:W-:-:S08]  /*2770*/  DFMA R46, R56, R46, R56 ;  /* 0x0000002e382e722b */ /* 0x000fd00000000038 */
[----:B------:R-:W-:-:S08]  /*2780*/  DFMA R56, -R58, R46, 1 ;  /* 0x3ff000003a38742b */ /* 0x000fd0000000012e */
[----:B------:R-:W-:-:S08]  /*2790*/  DFMA R56, R46, R56, R46 ;  /* 0x000000382e38722b */ /* 0x000fd0000000002e */
[----:B------:R-:W-:Y:S01]  /*27a0*/  DMUL R60, R56, 8.11296384146066816958e+31 ;  /* 0x46900000383c7828 */ /* 0x000fe20000000000 */
[----:B------:R-:W-:Y:S10]  /*27b0*/  BRA `(.L_x_32) ;  /* 0x0000000000087947 */ /* 0x000ff40003800000 */
.L_x_31:
[----:B------:R-:W-:Y:S02]  /*27c0*/  LOP3.LUT R61, R47, 0x80000, RZ, 0xfc, !PT ;  /* 0x000800002f3d7812 */ /* 0x000fe400078efcff */
[----:B------:R-:W-:-:S07]  /*27d0*/  MOV R60, R46 ;  /* 0x0000002e003c7202 */ /* 0x000fce0000000f00 */
.L_x_32:
[----:B------:R-:W-:Y:S05]  /*27e0*/  BSYNC.RECONVERGENT B4 ;  /* 0x0000000000047941 */ /* 0x000fea0003800200 */
.L_x_30:
[----:B------:R-:W-:Y:S02]  /*27f0*/  HFMA2 R47, -RZ, RZ, 0, 0 ;  /* 0x00000000ff2f7431 */ /* 0x000fe400000001ff */
[----:B------:R-:W-:Y:S01]  /*2800*/  IMAD.MOV.U32 R46, RZ, RZ, R12 ;  /* 0x000000ffff2e7224 */ /* 0x000fe200078e000c */
[----:B------:R-:W-:Y:S01]  /*2810*/  MOV R69, R61 ;  /* 0x0000003d00457202 */ /* 0x000fe20000000f00 */
[----:B------:R-:W-:Y:S02]  /*2820*/  IMAD.MOV.U32 R68, RZ, RZ, R60 ;  /* 0x000000ffff447224 */ /* 0x000fe400078e003c */
[----:B------:R-:W-:Y:S05]  /*2830*/  RET.REL.NODEC R46 `(_Z11donorSearchPiS_S_S_S_PdS_iiiddddddS0_S0_iiiiiS_S_S0_S0_S0_S_i) ;  /* 0xffffffd42ef07950 */ /* 0x000fea0003c3ffff */
        .weak           $__internal_1_$__cuda_sm20_div_rn_f64_full
        .type           $__internal_1_$__cuda_sm20_div_rn_f64_full,@function
        .size           $__internal_1_$__cuda_sm20_div_rn_f64_full,(.L_x_41 - $__internal_1_$__cuda_sm20_div_rn_f64_full)
$__internal_1_$__cuda_sm20_div_rn_f64_full:
[C---:B------:R-:W-:Y:S01]  /*2840*/  FSETP.GEU.AND P0, PT, |R3|.reuse, 1.469367938527859385e-39, PT ;  /* 0x001000000300780b */ /* 0x040fe20003f0e200 */
[----:B------:R-:W-:Y:S01]  /*2850*/  IMAD.MOV.U32 R14, RZ, RZ, 0x1ca00000 ;  /* 0x1ca00000ff0e7424 */ /* 0x000fe200078e00ff */
[----:B------:R-:W-:Y:S01]  /*2860*/  LOP3.LUT R8, R3, 0x800fffff, RZ, 0xc0, !PT ;  /* 0x800fffff03087812 */ /* 0x000fe200078ec0ff */
[----:B------:R-:W-:Y:S01]  /*2870*/  BSSY.RECONVERGENT B1, `(.L_x_34) ;  /* 0x0000055000017945 */ /* 0x000fe20003800200 */
[C---:B------:R-:W-:Y:S02]  /*2880*/  FSETP.GEU.AND P2, PT, |R11|.reuse, 1.469367938527859385e-39, PT ;  /* 0x001000000b00780b */ /* 0x040fe40003f4e200 */
[----:B------:R-:W-:Y:S01]  /*2890*/  LOP3.LUT R9, R8, 0x3ff00000, RZ, 0xfc, !PT ;  /* 0x3ff0000008097812 */ /* 0x000fe200078efcff */
[----:B------:R-:W-:Y:S01]  /*28a0*/  IMAD.MOV.U32 R8, RZ, RZ, R2 ;  /* 0x000000ffff087224 */ /* 0x000fe200078e0002 */
[----:B------:R-:W-:Y:S02]  /*28b0*/  MOV R16, 0x1 ;  /* 0x0000000100107802 */ /* 0x000fe40000000f00 */
[----:B------:R-:W-:-:S02]  /*28c0*/  LOP3.LUT R25, R11, 0x7ff00000, RZ, 0xc0, !PT ;  /* 0x7ff000000b197812 */ /* 0x000fc400078ec0ff */
[----:B------:R-:W-:Y:S01]  /*28d0*/  LOP3.LUT R24, R3, 0x7ff00000, RZ, 0xc0, !PT ;  /* 0x7ff0000003187812 */ /* 0x000fe200078ec0ff */
[----:B------:R-:W-:Y:S01]  /*28e0*/  @!P0 DMUL R8, R2, 8.98846567431157953865e+307 ;  /* 0x7fe0000002088828 */ /* 0x000fe20000000000 */
[----:B------:R-:W-:Y:S02]  /*28f0*/  MOV R12, R25 ;  /* 0x00000019000c7202 */ /* 0x000fe40000000f00 */
[----:B------:R-:W-:Y:S02]  /*2900*/  ISETP.GE.U32.AND P1, PT, R25, R24, PT ;  /* 0x000000181900720c */ /* 0x000fe40003f26070 */
[----:B------:R-:W-:Y:S01]  /*2910*/  @!P2 LOP3.LUT R7, R3, 0x7ff00000, RZ, 0xc0, !PT ;  /* 0x7ff000000307a812 */ /* 0x000fe200078ec0ff */
[----:B------:R-:W0:Y:S03]  /*2920*/  MUFU.RCP64H R17, R9 ;  /* 0x0000000900117308 */ /* 0x000e260000001800 */
[----:B------:R-:W-:-:S04]  /*2930*/  @!P2 ISETP.GE.U32.AND P3, PT, R25, R7, PT ;  /* 0x000000071900a20c */ /* 0x000fc80003f66070 */
[----:B------:R-:W-:-:S04]  /*2940*/  @!P2 SEL R7, R14, 0x63400000, !P3 ;  /* 0x634000000e07a807 */ /* 0x000fc80005800000 */
[----:B------:R-:W-:Y:S01]  /*2950*/  @!P2 LOP3.LUT R7, R7, 0x80000000, R11, 0xf8, !PT ;  /* 0x800000000707a812 */ /* 0x000fe200078ef80b */
[----:B0-----:R-:W-:-:S08]  /*2960*/  DFMA R18, R16, -R8, 1 ;  /* 0x3ff000001012742b */ /* 0x001fd00000000808 */
[----:B------:R-:W-:-:S08]  /*2970*/  DFMA R18, R18, R18, R18 ;  /* 0x000000121212722b */ /* 0x000fd00000000012 */
[----:B------:R-:W-:Y:S01]  /*2980*/  DFMA R20, R16, R18, R16 ;  /* 0x000000121014722b */ /* 0x000fe20000000010 */
[----:B------:R-:W-:Y:S01]  /*2990*/  SEL R17, R14, 0x63400000, !P1 ;  /* 0x634000000e117807 */ /* 0x000fe20004800000 */
[----:B------:R-:W-:Y:S01]  /*29a0*/  @!P2 IMAD.MOV.U32 R18, RZ, RZ, RZ ;  /* 0x000000ffff12a224 */ /* 0x000fe200078e00ff */
[----:B------:R-:W-:Y:S01]  /*29b0*/  @!P2 LOP3.LUT R19, R7, 0x100000, RZ, 0xfc, !PT ;  /* 0x001000000713a812 */ /* 0x000fe200078efcff */
[----:B------:R-:W-:Y:S01]  /*29c0*/  IMAD.MOV.U32 R7, RZ, RZ, R24 ;  /* 0x000000ffff077224 */ /* 0x000fe200078e0018 */
[----:B------:R-:W-:Y:S02]  /*29d0*/  LOP3.LUT R17, R17, 0x800fffff, R11, 0xf8, !PT ;  /* 0x800fffff11117812 */ /* 0x000fe400078ef80b */
[----:B------:R-:W-:Y:S01]  /*29e0*/  MOV R16, R10 ;  /* 0x0000000a00107202 */ /* 0x000fe20000000f00 */
[----:B------:R-:W-:Y:S01]  /*29f0*/  DFMA R22, R20, -R8, 1 ;  /* 0x3ff000001416742b */ /* 0x000fe20000000808 */
[----:B------:R-:W-:-:S04]  /*2a00*/  @!P0 LOP3.LUT R7, R9, 0x7ff00000, RZ, 0xc0, !PT ;  /* 0x7ff0000009078812 */ /* 0x000fc800078ec0ff */
[----:B------:R-:W-:Y:S01]  /*2a10*/  @!P2 DFMA R16, R16, 2, -R18 ;  /* 0x400000001010a82b */ /* 0x000fe20000000812 */
[----:B------:R-:W-:Y:S02]  /*2a20*/  VIADD R26, R7, 0xffffffff ;  /* 0xffffffff071a7836 */ /* 0x000fe40000000000 */
[----:B------:R-:W-:-:S07]  /*2a30*/  DFMA R22, R20, R22, R20 ;  /* 0x000000161416722b */ /* 0x000fce0000000014 */
[----:B------:R-:W-:Y:S01]  /*2a40*/  @!P2 LOP3.LUT R12, R17, 0x7ff00000, RZ, 0xc0, !PT ;  /* 0x7ff00000110ca812 */ /* 0x000fe200078ec0ff */
[----:B------:R-:W-:-:S03]  /*2a50*/  DMUL R18, R22, R16 ;  /* 0x0000001016127228 */ /* 0x000fc60000000000 */
[----:B------:R-:W-:-:S04]  /*2a60*/  IADD3 R24, PT, PT, R12, -0x1, RZ ;  /* 0xffffffff0c187810 */ /* 0x000fc80007ffe0ff */
[----:B------:R-:W-:Y:S01]  /*2a70*/  ISETP.GT.U32.AND P0, PT, R24, 0x7feffffe, PT ;  /* 0x7feffffe1800780c */ /* 0x000fe20003f04070 */
[----:B------:R-:W-:-:S03]  /*2a80*/  DFMA R20, R18, -R8, R16 ;  /* 0x800000081214722b */ /* 0x000fc60000000010 */
[----:B------:R-:W-:-:S05]  /*2a90*/  ISETP.GT.U32.OR P0, PT, R26, 0x7feffffe, P0 ;  /* 0x7feffffe1a00780c */ /* 0x000fca0000704470 */
[----:B------:R-:W-:-:S08]  /*2aa0*/  DFMA R20, R22, R20, R18 ;  /* 0x000000141614722b */ /* 0x000fd00000000012 */
[----:B------:R-:W-:Y:S05]  /*2ab0*/  @P0 BRA `(.L_x_35) ;  /* 0x00000000006c0947 */ /* 0x000fea0003800000 */
[----:B------:R-:W-:-:S04]  /*2ac0*/  LOP3.LUT R10, R3, 0x7ff00000, RZ, 0xc0, !PT ;  /* 0x7ff00000030a7812 */ /* 0x000fc800078ec0ff */
[CC--:B------:R-:W-:Y:S02]  /*2ad0*/  VIADDMNMX R7, R25.reuse, -R10.reuse, 0xb9600000, !PT ;  /* 0xb960000019077446 */ /* 0x0c0fe4000780090a */
[----:B------:R-:W-:Y:S02]  /*2ae0*/  ISETP.GE.U32.AND P0, PT, R25, R10, PT ;  /* 0x0000000a1900720c */ /* 0x000fe40003f06070 */
[----:B------:R-:W-:Y:S02]  /*2af0*/  VIMNMX R7, PT, PT, R7, 0x46a00000, PT ;  /* 0x46a0000007077848 */ /* 0x000fe40003fe0100 */
[----:B------:R-:W-:Y:S02]  /*2b00*/  SEL R12, R14, 0x63400000, !P0 ;  /* 0x634000000e0c7807 */ /* 0x000fe40004000000 */
[----:B------:R-:W-:Y:S02]  /*2b10*/  MOV R10, RZ ;  /* 0x000000ff000a7202 */ /* 0x000fe40000000f00 */
[----:B------:R-:W-:-:S05]  /*2b20*/  IADD3 R12, PT, PT, -R12, R7, RZ ;  /* 0x000000070c0c7210 */ /* 0x000fca0007ffe1ff */
[----:B------:R-:W-:-:S06]  /*2b30*/  VIADD R11, R12, 0x7fe00000 ;  /* 0x7fe000000c0b7836 */ /* 0x000fcc0000000000 */
[----:B------:R-:W-:-:S10]  /*2b40*/  DMUL R18, R20, R10 ;  /* 0x0000000a14127228 */ /* 0x000fd40000000000 */
[----:B------:R-:W-:-:S13]  /*2b50*/  FSETP.GTU.AND P0, PT, |R19|, 1.469367938527859385e-39, PT ;  /* 0x001000001300780b */ /* 0x000fda0003f0c200 */
[----:B------:R-:W-:Y:S05]  /*2b60*/  @P0 BRA `(.L_x_36) ;  /* 0x0000000000940947 */ /* 0x000fea0003800000 */
[----:B------:R-:W-:Y:S01]  /*2b70*/  DFMA R8, R20, -R8, R16 ;  /* 0x800000081408722b */ /* 0x000fe20000000010 */
[----:B------:R-:W-:-:S09]  /*2b80*/  IMAD.MOV.U32 R10, RZ, RZ, RZ ;  /* 0x000000ffff0a7224 */ /* 0x000fd200078e00ff */
[C---:B------:R-:W-:Y:S02]  /*2b90*/  FSETP.NEU.AND P0, PT, R9.reuse, RZ, PT ;  /* 0x000000ff0900720b */ /* 0x040fe40003f0d000 */
[----:B------:R-:W-:-:S04]  /*2ba0*/  LOP3.LUT R7, R9, 0x80000000, R3, 0x48, !PT ;  /* 0x8000000009077812 */ /* 0x000fc800078e4803 */
[----:B------:R-:W-:-:S07]  /*2bb0*/  LOP3.LUT R11, R7, R11, RZ, 0xfc, !PT ;  /* 0x0000000b070b7212 */ /* 0x000fce00078efcff */
[----:B------:R-:W-:Y:S05]  /*2bc0*/  @!P0 BRA `(.L_x_36) ;  /* 0x00000000007c8947 */ /* 0x000fea0003800000 */
[----:B------:R-:W-:Y:S01]  /*2bd0*/  IADD3 R3, PT, PT, -R12, RZ, RZ ;  /* 0x000000ff0c037210 */ /* 0x000fe20007ffe1ff */
[----:B------:R-:W-:Y:S01]  /*2be0*/  IMAD.MOV.U32 R2, RZ, RZ, RZ ;  /* 0x000000ffff027224 */ /* 0x000fe200078e00ff */
[----:B------:R-:W-:-:S05]  /*2bf0*/  DMUL.RP R10, R20, R10 ;  /* 0x0000000a140a7228 */ /* 0x000fca0000008000 */
[----:B------:R-:W-:-:S05]  /*2c00*/  DFMA R2, R18, -R2, R20 ;  /* 0x800000021202722b */ /* 0x000fca0000000014 */
[----:B------:R-:W-:Y:S02]  /*2c10*/  LOP3.LUT R7, R11, R7, RZ, 0x3c, !PT ;  /* 0x000000070b077212 */ /* 0x000fe400078e3cff */
[----:B------:R-:W-:-:S04]  /*2c20*/  IADD3 R2, PT, PT, -R12, -0x43300000, RZ ;  /* 0xbcd000000c027810 */ /* 0x000fc80007ffe1ff */
[----:B------:R-:W-:-:S04]  /*2c30*/  FSETP.NEU.AND P0, PT, |R3|, R2, PT ;  /* 0x000000020300720b */ /* 0x000fc80003f0d200 */
[----:B------:R-:W-:Y:S02]  /*2c40*/  FSEL R18, R10, R18, !P0 ;  /* 0x000000120a127208 */ /* 0x000fe40004000000 */
[----:B------:R-:W-:Y:S01]  /*2c50*/  FSEL R19, R7, R19, !P0 ;  /* 0x0000001307137208 */ /* 0x000fe20004000000 */
[----:B------:R-:W-:Y:S06]  /*2c60*/  BRA `(.L_x_36) ;  /* 0x0000000000547947 */ /* 0x000fec0003800000 */
.L_x_35:
[----:B------:R-:W-:-:S14]  /*2c70*/  DSETP.NAN.AND P0, PT, R10, R10, PT ;  /* 0x0000000a0a00722a */ /* 0x000fdc0003f08000 */
[----:B------:R-:W-:Y:S05]  /*2c80*/  @P0 BRA `(.L_x_37) ;  /* 0x0000000000440947 */ /* 0x000fea0003800000 */
[----:B------:R-:W-:-:S14]  /*2c90*/  DSETP.NAN.AND P0, PT, R2, R2, PT ;  /* 0x000000020200722a */ /* 0x000fdc0003f08000 */
[----:B------:R-:W-:Y:S05]  /*2ca0*/  @P0 BRA `(.L_x_38) ;  /* 0x0000000000300947 */ /* 0x000fea0003800000 */
[----:B------:R-:W-:Y:S01]  /*2cb0*/  ISETP.NE.AND P0, PT, R12, R7, PT ;  /* 0x000000070c00720c */ /* 0x000fe20003f05270 */
[----:B------:R-:W-:Y:S01]  /*2cc0*/  IMAD.MOV.U32 R19, RZ, RZ, -0x80000 ;  /* 0xfff80000ff137424 */ /* 0x000fe200078e00ff */
[----:B------:R-:W-:-:S11]  /*2cd0*/  MOV R18, 0x0 ;  /* 0x0000000000127802 */ /* 0x000fd60000000f00 */
[----:B------:R-:W-:Y:S05]  /*2ce0*/  @!P0 BRA `(.L_x_36) ;  /* 0x0000000000348947 */ /* 0x000fea0003800000 */
[----:B------:R-:W-:Y:S02]  /*2cf0*/  ISETP.NE.AND P0, PT, R12, 0x7ff00000, PT ;  /* 0x7ff000000c00780c */ /* 0x000fe40003f05270 */
[----:B------:R-:W-:Y:S02]  /*2d00*/  LOP3.LUT R19, R11, 0x80000000, R3, 0x48, !PT ;  /* 0x800000000b137812 */ /* 0x000fe400078e4803 */
[----:B------:R-:W-:-:S13]  /*2d10*/  ISETP.EQ.OR P0, PT, R7, RZ, !P0 ;  /* 0x000000ff0700720c */ /* 0x000fda0004702670 */
[----:B------:R-:W-:Y:S02]  /*2d20*/  @P0 LOP3.LUT R2, R19, 0x7ff00000, RZ, 0xfc, !PT ;  /* 0x7ff0000013020812 */ /* 0x000fe400078efcff */
[----:B------:R-:W-:Y:S01]  /*2d30*/  @!P0 MOV R18, RZ ;  /* 0x000000ff00128202 */ /* 0x000fe20000000f00 */
[----:B------:R-:W-:Y:S01]  /*2d40*/  @P0 IMAD.MOV.U32 R18, RZ, RZ, RZ ;  /* 0x000000ffff120224 */ /* 0x000fe200078e00ff */
[----:B------:R-:W-:Y:S01]  /*2d50*/  @P0 MOV R19, R2 ;  /* 0x0000000200130202 */ /* 0x000fe20000000f00 */
[----:B------:R-:W-:Y:S06]  /*2d60*/  BRA `(.L_x_36) ;  /* 0x0000000000147947 */ /* 0x000fec0003800000 */
.L_x_38:
[----:B------:R-:W-:Y:S01]  /*2d70*/  LOP3.LUT R19, R3, 0x80000, RZ, 0xfc, !PT ;  /* 0x0008000003137812 */ /* 0x000fe200078efcff */
[----:B------:R-:W-:Y:S01]  /*2d80*/  IMAD.MOV.U32 R18, RZ, RZ, R2 ;  /* 0x000000ffff127224 */ /* 0x000fe200078e0002 */
[----:B------:R-:W-:Y:S06]  /*2d90*/  BRA `(.L_x_36) ;  /* 0x0000000000087947 */ /* 0x000fec0003800000 */
.L_x_37:
[----:B------:R-:W-:Y:S02]  /*2da0*/  LOP3.LUT R19, R11, 0x80000, RZ, 0xfc, !PT ;  /* 0x000800000b137812 */ /* 0x000fe400078efcff */
[----:B------:R-:W-:-:S07]  /*2db0*/  MOV R18, R10 ;  /* 0x0000000a00127202 */ /* 0x000fce0000000f00 */
.L_x_36:
[----:B------:R-:W-:Y:S05]  /*2dc0*/  BSYNC.RECONVERGENT B1 ;  /* 0x0000000000017941 */ /* 0x000fea0003800200 */
.L_x_34:
[----:B------:R-:W-:Y:S02]  /*2dd0*/  HFMA2 R3, -RZ, RZ, 0, 0 ;  /* 0x00000000ff037431 */ /* 0x000fe400000001ff */
[----:B------:R-:W-:-:S04]  /*2de0*/  IMAD.MOV.U32 R2, RZ, RZ, R4 ;  /* 0x000000ffff027224 */ /* 0x000fc800078e0004 */
[----:B------:R-:W-:Y:S05]  /*2df0*/  RET.REL.NODEC R2 `(_Z11donorSearchPiS_S_S_S_PdS_iiiddddddS0_S0_iiiiiS_S_S0_S0_S0_S_i) ;  /* 0xffffffd002807950 */ /* 0x000fea0003c3ffff */
.L_x_39:
[----:B------:R-:W-:-:S00]  /*2e00*/  BRA `(.L_x_39) ;  /* 0xfffffffc00fc7947 */ /* 0x000fc0000383ffff */
[----:B------:R-:W-:-:S00]  /*2e10*/  NOP ;  /* 0x0000000000007918 */ /* 0x000fc00000000000 */
        /* <DEDUP_REMOVED lines=14> */
.L_x_41:


//--------------------- .nv.shared.reserved.0     --------------------------
	.section	.nv.shared.reserved.0,"aw",@nobits
	.weak		__nv_reservedSMEM_offset_0_alias
	.size		__nv_reservedSMEM_offset_0_alias, 0, 64
	.other		__nv_reservedSMEM_offset_0_alias,@"STO_CUDA_RESERVED_SHARED STV_DEFAULT"
__nv_reservedSMEM_offset_0_alias:
	.zero		0
	.zero		64


//--------------------- .nv.constant0._Z11donorSearchPiS_S_S_S_PdS_iiiddddddS0_S0_iiiiiS_S_S0_S0_S0_S_i --------------------------
	.section	.nv.constant0._Z11donorSearchPiS_S_S_S_PdS_iiiddddddS0_S0_iiiiiS_S_S0_S0_S0_S_i,"a",@progbits
	.sectionflags	@""
	.align	4
.nv.constant0._Z11donorSearchPiS_S_S_S_PdS_iiiddddddS0_S0_iiiiiS_S_S0_S0_S0_S_i:
	.zero		1108


//--------------------- SYMBOLS --------------------------

	.type		.nv.reservedSmem.offset0,@object
	.size		.nv.reservedSmem.offset0,0x4
